def gluon_wgmma(
    a_ptr,
    b_ptr,
    c_ptr,
    M,
    N,
    K,
    stride_am,
    stride_bk,
    stride_cm,
    BLOCK_M: gl.constexpr,
    BLOCK_N: gl.constexpr,
    BLOCK_K: gl.constexpr,
    DTYPE: gl.constexpr,
    A_LAYOUT: gl.constexpr,
    B_LAYOUT: gl.constexpr,
    C_LAYOUT: gl.constexpr,
    B_SHAPE: gl.constexpr,
    TRANS_B: gl.constexpr,
    NUM_BUFFERS: gl.constexpr,
    NUM_WARPS: gl.constexpr,
):
    a_desc = tma.make_tensor_descriptor(
        a_ptr, [M, K], [stride_am, 1], [BLOCK_M, BLOCK_K], A_LAYOUT
    )
    b_desc = tma.make_tensor_descriptor(
        b_ptr,
        [N, K] if TRANS_B else [K, N],
        [stride_bk, 1],
        B_SHAPE,
        B_LAYOUT,
    )
    c_desc = tma.make_tensor_descriptor(
        c_ptr, [M, N], [stride_cm, 1], [BLOCK_M, BLOCK_N], C_LAYOUT
    )

    a_bufs = gl.allocate_shared_memory(
        DTYPE, [NUM_BUFFERS, BLOCK_M, BLOCK_K], A_LAYOUT
    )
    b_bufs = gl.allocate_shared_memory(DTYPE, [NUM_BUFFERS] + B_SHAPE, B_LAYOUT)

    pid_m = gl.program_id(0)
    pid_n = gl.program_id(1)
    off_m = pid_m * BLOCK_M
    off_n = pid_n * BLOCK_N

    mma_layout: gl.constexpr = pick_wgmma_layout(DTYPE, BLOCK_M, BLOCK_N, NUM_WARPS)
    acc = warpgroup_mma_init(
        gl.zeros((BLOCK_M, BLOCK_N), dtype=gl.float32, layout=mma_layout)
    )

    bars = gl.allocate_shared_memory(
        gl.int64, [NUM_BUFFERS, 1], mbarrier.MBarrierLayout()
    )
    for i in gl.static_range(NUM_BUFFERS):
        mbarrier.init(bars.index(i), count=1)
    idx = 0
    phase = 0

    for k in range(0, K, BLOCK_K):
        a = a_bufs.index(idx)
        b = b_bufs.index(idx)
        bar = bars.index(idx)
        mbarrier.expect(bar, a_desc.block_type.nbytes + b_desc.block_type.nbytes)
        tma.async_copy_global_to_shared(a_desc, [off_m, k], bar, a)
        tma.async_copy_global_to_shared(
            b_desc, [off_n, k] if TRANS_B else [k, off_n], bar, b
        )
        mbarrier.wait(bar, phase=phase)

        if TRANS_B:
            b = b.permute((1, 0))
        acc = warpgroup_mma_wait(num_outstanding=0, deps=(acc,))
        acc = warpgroup_mma(a, b, acc, is_async=True)

        idx += 1
        if idx == NUM_BUFFERS:
            idx = 0
            phase ^= 1

    acc = warpgroup_mma_wait(num_outstanding=0, deps=(acc,))
    for i in gl.static_range(NUM_BUFFERS):
        mbarrier.invalidate(bars.index(i))

    c_smem = gl.allocate_shared_memory(DTYPE, [BLOCK_M, BLOCK_N], C_LAYOUT)
    c_smem.store(acc.to(DTYPE))
    fence_async_shared()
    tma.async_copy_shared_to_global(c_desc, [off_m, off_n], c_smem)
    tma.store_wait(pendings=0)

# config = {"BLOCK_K": 128, "BLOCK_M": 64, "BLOCK_N": 128, "arch": "sm_90", "dtype": "bf16", "num_buffers": 1, "num_warps": 4, "trans_b": 1}
# arch = sm_90


// ===== COMPILED SASS (sm_90a) =====

	.target	sm_90a

	.elftype	@"ET_EXEC"


//--------------------- .note.nv.tkinfo           --------------------------
	.section	.note.nv.tkinfo,"",@"SHT_NOTE"
	.sectionflags	@"SHF_NOTE_NV_TKINFO"
	.tkinfo
        /*0018*/ 	.word	0x00000002
        /*0030*/ 	.string	""
        /*0030*/ 	.string	"ptxas"
        /*0030*/ 	.string	"Cuda compilation tools, release 13.0, V13.0.88"
        /*0030*/ 	.string	"Build cuda_13.0.r13.0/compiler.36424714_0"
        /*0030*/ 	.string	"-v  -suppress-debug-info  -lineinfo  -arch sm_90a "



//--------------------- .note.nv.cuinfo           --------------------------
	.section	.note.nv.cuinfo,"",@"SHT_NOTE"
	.sectionflags	@"SHF_NOTE_NV_CUINFO"
        /*0018*/ 	.short	0x0002
        /*001a*/ 	.short	0x005a
        /*001c*/ 	.short	0x0082
	.zero		2


//--------------------- .nv.info                  --------------------------
	.section	.nv.info,"",@"SHT_CUDA_INFO"
	.align	4


	//----- nvinfo : EIATTR_REGCOUNT
	.align		4
        /*0000*/ 	.byte	0x04, 0x2f
        /*0002*/ 	.short	(.L_1 - .L_0)
	.align		4
.L_0:
        /*0004*/ 	.word	index@(gluon_wgmma)
        /*0008*/ 	.word	0x0000005a


	//----- nvinfo : EIATTR_FRAME_SIZE
	.align		4
.L_1:
        /*000c*/ 	.byte	0x04, 0x11
        /*000e*/ 	.short	(.L_3 - .L_2)
	.align		4
.L_2:
        /*0010*/ 	.word	index@(gluon_wgmma)
        /*0014*/ 	.word	0x00000000


	//----- nvinfo : EIATTR_MIN_STACK_SIZE
	.align		4
.L_3:
        /*0018*/ 	.byte	0x04, 0x12
        /*001a*/ 	.short	(.L_5 - .L_4)
	.align		4
.L_4:
        /*001c*/ 	.word	index@(gluon_wgmma)
        /*0020*/ 	.word	0x00000000
.L_5:


//--------------------- .nv.compat                --------------------------
	.section	.nv.compat,"",@"SHT_CUDA_COMPAT_INFO"
	.align	4
        /*0000*/ 	.byte	0x02, 0x09, 0x01, 0x00, 0x02, 0x02, 0x04, 0x00, 0x02, 0x05, 0x05, 0x00, 0x03, 0x07, 0x01, 0x01
        /*0010*/ 	.byte	0x02, 0x03, 0x03, 0x00, 0x02, 0x06, 0x01, 0x00, 0x04, 0x0b, 0x08, 0x00, 0x00, 0x00, 0x00, 0x00
        /*0020*/ 	.byte	0x00, 0x00, 0x00, 0x00


//--------------------- .nv.info.gluon_wgmma      --------------------------
	.section	.nv.info.gluon_wgmma,"",@"SHT_CUDA_INFO"
	.sectionflags	@""
	.align	4


	//----- nvinfo : EIATTR_CUDA_API_VERSION
	.align		4
        /*0000*/ 	.byte	0x04, 0x37
        /*0002*/ 	.short	(.L_7 - .L_6)
.L_6:
        /*0004*/ 	.word	0x00000082


	//----- nvinfo : EIATTR_KPARAM_INFO
	.align		4
.L_7:
        /*0008*/ 	.byte	0x04, 0x17
        /*000a*/ 	.short	(.L_9 - .L_8)
.L_8:
        /*000c*/ 	.word	0x00000000
        /*0010*/ 	.short	0x000a
        /*0012*/ 	.short	0x0048
        /*0014*/ 	.byte	0x00, 0xf4, 0x21, 0x00


	//----- nvinfo : EIATTR_KPARAM_INFO
	.align		4
.L_9:
        /*0018*/ 	.byte	0x04, 0x17
        /*001a*/ 	.short	(.L_11 - .L_10)
.L_10:
        /*001c*/ 	.word	0x00000000
        /*0020*/ 	.short	0x0009
        /*0022*/ 	.short	0x0040
        /*0024*/ 	.byte	0x00, 0xf4, 0x21, 0x00


	//----- nvinfo : EIATTR_KPARAM_INFO
	.align		4
.L_11:
        /*0028*/ 	.byte	0x04, 0x17
        /*002a*/ 	.short	(.L_13 - .L_12)
.L_12:
        /*002c*/ 	.word	0x00000000
        /*0030*/ 	.short	0x0008
        /*0032*/ 	.short	0x0038
        /*0034*/ 	.byte	0x00, 0xf0, 0x21, 0x00


	//----- nvinfo : EIATTR_KPARAM_INFO
	.align		4
.L_13:
        /*0038*/ 	.byte	0x04, 0x17
        /*003a*/ 	.short	(.L_15 - .L_14)
.L_14:
        /*003c*/ 	.word	0x00000000
        /*0040*/ 	.short	0x0007
        /*0042*/ 	.short	0x0030
        /*0044*/ 	.byte	0x00, 0xf0, 0x21, 0x00


	//----- nvinfo : EIATTR_KPARAM_INFO
	.align		4
.L_15:
        /*0048*/ 	.byte	0x04, 0x17
        /*004a*/ 	.short	(.L_17 - .L_16)
.L_16:
        /*004c*/ 	.word	0x00000000
        /*0050*/ 	.short	0x0006
        /*0052*/ 	.short	0x0028
        /*0054*/ 	.byte	0x00, 0xf0, 0x21, 0x00


	//----- nvinfo : EIATTR_KPARAM_INFO
	.align		4
.L_17:
        /*0058*/ 	.byte	0x04, 0x17
        /*005a*/ 	.short	(.L_19 - .L_18)
.L_18:
        /*005c*/ 	.word	0x00000000
        /*0060*/ 	.short	0x0005
        /*0062*/ 	.short	0x0020
        /*0064*/ 	.byte	0x00, 0xf0, 0x11, 0x00


	//----- nvinfo : EIATTR_KPARAM_INFO
	.align		4
.L_19:
        /*0068*/ 	.byte	0x04, 0x17
        /*006a*/ 	.short	(.L_21 - .L_20)
.L_20:
        /*006c*/ 	.word	0x00000000
        /*0070*/ 	.short	0x0004
        /*0072*/ 	.short	0x001c
        /*0074*/ 	.byte	0x00, 0xf0, 0x11, 0x00


	//----- nvinfo : EIATTR_KPARAM_INFO
	.align		4
.L_21:
        /*0078*/ 	.byte	0x04, 0x17
        /*007a*/ 	.short	(.L_23 - .L_22)
.L_22:
        /*007c*/ 	.word	0x00000000
        /*0080*/ 	.short	0x0003
        /*0082*/ 	.short	0x0018
        /*0084*/ 	.byte	0x00, 0xf0, 0x11, 0x00


	//----- nvinfo : EIATTR_KPARAM_INFO
	.align		4
.L_23:
        /*0088*/ 	.byte	0x04, 0x17
        /*008a*/ 	.short	(.L_25 - .L_24)
.L_24:
        /*008c*/ 	.word	0x00000000
        /*0090*/ 	.short	0x0002
        /*0092*/ 	.short	0x0010
        /*0094*/ 	.byte	0x00, 0xf4, 0x21, 0x00


	//----- nvinfo : EIATTR_KPARAM_INFO
	.align		4
.L_25:
        /*0098*/ 	.byte	0x04, 0x17
        /*009a*/ 	.short	(.L_27 - .L_26)
.L_26:
        /*009c*/ 	.word	0x00000000
        /*00a0*/ 	.short	0x0001
        /*00a2*/ 	.short	0x0008
        /*00a4*/ 	.byte	0x00, 0xf4, 0x21, 0x00


	//----- nvinfo : EIATTR_KPARAM_INFO
	.align		4
.L_27:
        /*00a8*/ 	.byte	0x04, 0x17
        /*00aa*/ 	.short	(.L_29 - .L_28)
.L_28:
        /*00ac*/ 	.word	0x00000000
        /*00b0*/ 	.short	0x0000
        /*00b2*/ 	.short	0x0000
        /*00b4*/ 	.byte	0x00, 0xf4, 0x21, 0x00


	//----- nvinfo : EIATTR_SPARSE_MMA_MASK
	.align		4
.L_29:
        /*00b8*/ 	.byte	0x03, 0x50
        /*00ba*/ 	.short	0x0000


	//----- nvinfo : EIATTR_MAXREG_COUNT
	.align		4
        /*00bc*/ 	.byte	0x03, 0x1b
        /*00be*/ 	.short	0x00ff


	//----- nvinfo : EIATTR_NUM_BARRIERS
	.align		4
        /*00c0*/ 	.byte	0x02, 0x4c
        /*00c2*/ 	.byte	0x01
	.zero		1


	//----- nvinfo : EIATTR_MERCURY_ISA_VERSION
	.align		4
        /*00c4*/ 	.byte	0x03, 0x5f
        /*00c6*/ 	.short	0x0101


	//----- nvinfo : EIATTR_INT_WARP_WIDE_INSTR_OFFSETS
	.align		4
        /*00c8*/ 	.byte	0x04, 0x31
        /*00ca*/ 	.short	(.L_31 - .L_30)


	//   ....[0]....
.L_30:
        /*00cc*/ 	.word	0x00001320


	//   ....[1]....
        /*00d0*/ 	.word	0x000013b0


	//   ....[2]....
        /*00d4*/ 	.word	0x000019b0


	//   ....[3]....
        /*00d8*/ 	.word	0x000019c0


	//   ....[4]....
        /*00dc*/ 	.word	0x00001a40


	//   ....[5]....
        /*00e0*/ 	.word	0x00001a50


	//   ....[6]....
        /*00e4*/ 	.word	0x00002040


	//   ....[7]....
        /*00e8*/ 	.word	0x00002050


	//----- nvinfo : EIATTR_COOP_GROUP_MASK_REGIDS
	.align		4
.L_31:
        /*00ec*/ 	.byte	0x04, 0x29
        /*00ee*/ 	.short	(.L_33 - .L_32)


	//   ....[0]....
.L_32:
        /*00f0*/ 	.word	0xffffffff


	//   ....[1]....
        /*00f4*/ 	.word	0xffffffff


	//   ....[2]....
        /*00f8*/ 	.word	0xffffffff


	//----- nvinfo : EIATTR_COOP_GROUP_INSTR_OFFSETS
	.align		4
.L_33:
        /*00fc*/ 	.byte	0x04, 0x28
        /*00fe*/ 	.short	(.L_35 - .L_34)


	//   ....[0]....
.L_34:
        /*0100*/ 	.word	0x00000150


	//   ....[1]....
        /*0104*/ 	.word	0x00000700


	//   ....[2]....
        /*0108*/ 	.word	0x00000cf0


	//----- nvinfo : EIATTR_MBARRIER_INSTR_OFFSETS
	.align		4
.L_35:
        /*010c*/ 	.byte	0x04, 0x39
        /*010e*/ 	.short	(.L_37 - .L_36)


	//   ....[0]....
.L_36:
        /*0110*/ 	.word	0x00001470
        /*0114*/ 	.word	0x000000ff
        /*0118*/ 	.word	0x0000c000
        /*011c*/ 	.short	0x0100
        /*011e*/ 	.byte	0x30
	.zero		1


	//   ....[1]....
        /*0120*/ 	.word	0x00001af0
        /*0124*/ 	.word	0x000000ff
        /*0128*/ 	.word	0x0000c000
        /*012c*/ 	.short	0x010a
        /*012e*/ 	.byte	0x30
	.zero		1


	//   ....[2]....
        /*0130*/ 	.word	0x00001dc0
        /*0134*/ 	.word	0x000000ff
        /*0138*/ 	.word	0x0000c000
        /*013c*/ 	.short	0x0108
        /*013e*/ 	.byte	0x30
	.zero		1


	//   ....[3]....
        /*0140*/ 	.word	0x000020e0
        /*0144*/ 	.word	0x000000ff
        /*0148*/ 	.word	0x0000c000
        /*014c*/ 	.short	0x010a
        /*014e*/ 	.byte	0x30
	.zero		1


	//----- nvinfo : EIATTR_NUM_MBARRIERS
	.align		4
.L_37:
        /*0150*/ 	.byte	0x03, 0x38
        /*0152*/ 	.short	0x0001


	//----- nvinfo : EIATTR_EXIT_INSTR_OFFSETS
	.align		4
        /*0154*/ 	.byte	0x04, 0x1c
        /*0156*/ 	.short	(.L_39 - .L_38)


	//   ....[0]....
.L_38:
        /*0158*/ 	.word	0x000020d0


	//----- nvinfo : EIATTR_REQNTID
	.align		4
.L_39:
        /*015c*/ 	.byte	0x04, 0x10
        /*015e*/ 	.short	(.L_41 - .L_40)
.L_40:
        /*0160*/ 	.word	0x00000080
        /*0164*/ 	.word	0x00000001
        /*0168*/ 	.word	0x00000001


	//----- nvinfo : EIATTR_CRS_STACK_SIZE
	.align		4
.L_41:
        /*016c*/ 	.byte	0x04, 0x1e
        /*016e*/ 	.short	(.L_43 - .L_42)
.L_42:
        /*0170*/ 	.word	0x00000000


	//----- nvinfo : EIATTR_CBANK_PARAM_SIZE
	.align		4
.L_43:
        /*0174*/ 	.byte	0x03, 0x19
        /*0176*/ 	.short	0x0050


	//----- nvinfo : EIATTR_PARAM_CBANK
	.align		4
        /*0178*/ 	.byte	0x04, 0x0a
        /*017a*/ 	.short	(.L_45 - .L_44)
	.align		4
.L_44:
        /*017c*/ 	.word	index@(.nv.constant0.gluon_wgmma)
        /*0180*/ 	.short	0x0210
        /*0182*/ 	.short	0x0050


	//----- nvinfo : EIATTR_SW_WAR
	.align		4
.L_45:
        /*0184*/ 	.byte	0x04, 0x36
        /*0186*/ 	.short	(.L_47 - .L_46)
.L_46:
        /*0188*/ 	.word	0x00000008
.L_47:


//--------------------- .nv.callgraph             --------------------------
	.section	.nv.callgraph,"",@"SHT_CUDA_CALLGRAPH"
	.align	4
	.sectionentsize	8
	.align		4
        /*0000*/ 	.word	0x00000000
	.align		4
        /*0004*/ 	.word	0xffffffff
	.align		4
        /*0008*/ 	.word	0x00000000
	.align		4
        /*000c*/ 	.word	0xfffffffe
	.align		4
        /*0010*/ 	.word	0x00000000
	.align		4
        /*0014*/ 	.word	0xfffffffd
	.align		4
        /*0018*/ 	.word	0x00000000
	.align		4
        /*001c*/ 	.word	0xfffffffc


//--------------------- .text.gluon_wgmma         --------------------------
	.section	.text.gluon_wgmma,"ax",@progbits
	.align	128
        .global         gluon_wgmma
        .type           gluon_wgmma,@function
        .size           gluon_wgmma,(.L_x_52 - gluon_wgmma)
        .other          gluon_wgmma,@"STO_CUDA_ENTRY STV_DEFAULT"
gluon_wgmma:
.text.gluon_wgmma:
[----:B------:R-:W-:Y:S01]  /*0000*/  LDC R1, c[0x0][0x28] ;  /* 0x00000a00ff017b82 */ /* 0x000fe20000000800 */
[----:B------:R-:W1:Y:S07]  /*0010*/  S2R R0, SR_TID.X ;  /* 0x0000000000007919 */ /* 0x000e6e0000002100 */
[----:B------:R-:W2:Y:S01]  /*0020*/  S2UR UR4, SR_CgaCtaId ;  /* 0x00000000000479c3 */ /* 0x000ea20000008800 */
[----:B------:R-:W-:Y:S01]  /*0030*/  UMOV UR48, 0x400 ;  /* 0x0000040000307882 */ /* 0x000fe20000000000 */
[----:B------:R-:W-:Y:S01]  /*0040*/  ULDC UR6, c[0x0][0xc] ;  /* 0x0000030000067ab9 */ /* 0x000fe20000000800 */
[----:B------:R-:W-:Y:S01]  /*0050*/  ULDC.64 UR54, c[0x0][0x250] ;  /* 0x0000940000367ab9 */ /* 0x000fe20000000a00 */
[----:B------:R-:W-:Y:S04]  /*0060*/  BSSY B0, `(.L_x_0) ;  /* 0x000001e000007945 */ /* 0x000fe80003800000 */
[----:B------:R-:W3:Y:S08]  /*0070*/  LDC R2, c[0x0][0x228] ;  /* 0x00008a00ff027b82 */ /* 0x000ef00000000800 */
[----:B------:R-:W4:Y:S08]  /*0080*/  LDC R12, c[0x0][0x230] ;  /* 0x00008c00ff0c7b82 */ /* 0x000f300000000800 */
[----:B------:R-:W-:Y:S01]  /*0090*/  S2UR UR56, SR_CTAID.Y ;  /* 0x00000000003879c3 */ /* 0x000fe20000002600 */
[----:B--2---:R-:W-:-:S03]  /*00a0*/  ULEA UR48, UR4, UR48, 0x18 ;  /* 0x0000003004307291 */ /* 0x004fc6000f8ec03f */
[----:B------:R-:W-:Y:S01]  /*00b0*/  ULDC UR4, c[0x0][0x10] ;  /* 0x0000040000047ab9 */ /* 0x000fe20000000800 */
[----:B-1----:R-:W-:-:S03]  /*00c0*/  LOP3.LUT R6, R0, 0x7f, RZ, 0xc0, !PT ;  /* 0x0000007f00067812 */ /* 0x002fc600078ec0ff */
[----:B------:R-:W1:Y:S01]  /*00d0*/  S2UR UR5, SR_CTAID.Z ;  /* 0x00000000000579c3 */ /* 0x000e620000002700 */
[----:B---3--:R-:W-:Y:S01]  /*00e0*/  VIADD R2, R2, 0xffffffff ;  /* 0xffffffff02027836 */ /* 0x008fe20000000000 */
[C---:B------:R-:W-:Y:S02]  /*00f0*/  ISETP.GE.U32.AND P0, PT, R6.reuse, 0x20, PT ;  /* 0x000000200600780c */ /* 0x040fe40003f06070 */
[C---:B------:R-:W-:Y:S02]  /*0100*/  ISETP.NE.U32.AND P2, PT, R6.reuse, RZ, PT ;  /* 0x000000ff0600720c */ /* 0x040fe40003f45070 */
[----:B------:R-:W-:Y:S02]  /*0110*/  LEA R13, R6, UR48, 0x2 ;  /* 0x00000030060d7c11 */ /* 0x000fe4000f8e10ff */
[----:B------:R-:W2:Y:S01]  /*0120*/  S2UR UR57, SR_CTAID.X ;  /* 0x00000000003979c3 */ /* 0x000ea20000002500 */
[----:B----4-:R-:W-:-:S06]  /*0130*/  VIADD R14, R12, 0xffffffff ;  /* 0xffffffff0c0e7836 */ /* 0x010fcc0000000000 */
[----:B------:R3:W-:Y:S01]  /*0140*/  @!P0 STS [R13], RZ ;  /* 0x000000ff0d008388 */ /* 0x0007e20000000800 */
[----:B------:R-:W-:-:S03]  /*0150*/  NOP ;  /* 0x0000000000007918 */ /* 0x000fc60000000000 */
[----:B------:R3:W-:Y:S01]  /*0160*/  @!P2 STS [UR48+0x24], R2 ;  /* 0x00002402ff00a988 */ /* 0x0007e20008000830 */
[----:B-1----:R-:W-:-:S03]  /*0170*/  UIMAD UR4, UR5, UR4, UR56 ;  /* 0x00000004050472a4 */ /* 0x002fc6000f8e0238 */
[----:B------:R3:W-:Y:S01]  /*0180*/  @!P2 STS [UR48+0x20], R14 ;  /* 0x0000200eff00a988 */ /* 0x0007e20008000830 */
[----:B--2---:R-:W-:-:S04]  /*0190*/  UIMAD UR4, UR4, UR6, UR57 ;  /* 0x00000006040472a4 */ /* 0x004fc8000f8e0239 */
[----:B------:R-:W-:-:S04]  /*01a0*/  UIMAD UR4, UR4, 0x180, URZ ;  /* 0x00000180040478a4 */ /* 0x000fc8000f8e023f */
[----:B------:R-:W-:-:S04]  /*01b0*/  UIADD3 UR50, UP0, UR4, UR54, URZ ;  /* 0x0000003604327290 */ /* 0x000fc8000ff1e03f */
[----:B------:R-:W-:Y:S01]  /*01c0*/  ULEA.HI.X.SX32 UR51, UR4, UR55, 0x1, UP0 ;  /* 0x0000003704337291 */ /* 0x000fe200080f0e3f */
[----:B---3--:R-:W-:Y:S11]  /*01d0*/  @P2 BRA `(.L_x_1) ;  /* 0x0000000000182947 */ /* 0x008ff60003800000 */
[----:B------:R-:W1:Y:S01]  /*01e0*/  LDS R3, [UR48+0x8] ;  /* 0x00000830ff037984 */ /* 0x000e620008000800 */
[----:B------:R-:W2:Y:S01]  /*01f0*/  LDC.64 R8, c[0x0][0x210] ;  /* 0x00008400ff087b82 */ /* 0x000ea20000000a00 */
[----:B------:R-:W-:Y:S02]  /*0200*/  IMAD.MOV.U32 R4, RZ, RZ, 0x70 ;  /* 0x00000070ff047424 */ /* 0x000fe400078e00ff */
[----:B--2---:R2:W-:Y:S03]  /*0210*/  STS.64 [UR48], R8 ;  /* 0x00000008ff007988 */ /* 0x0045e60008000a30 */
[----:B-1----:R-:W-:-:S05]  /*0220*/  LOP3.LUT R3, R3, 0x10, R4, 0xd8, !PT ;  /* 0x0000001003037812 */ /* 0x002fca00078ed804 */
[----:B------:R2:W-:Y:S02]  /*0230*/  STS [UR48+0x8], R3 ;  /* 0x00000803ff007988 */ /* 0x0005e40008000830 */
.L_x_1:
[----:B------:R-:W-:Y:S05]  /*0240*/  BSYNC B0 ;  /* 0x0000000000007941 */ /* 0x000fea0003800000 */
.L_x_0:
[----:B------:R-:W-:Y:S04]  /*0250*/  BSSY B0, `(.L_x_2) ;  /* 0x000000a000007945 */ /* 0x000fe80003800000 */
[----:B------:R-:W-:Y:S05]  /*0260*/  @P2 BRA `(.L_x_3) ;  /* 0x0000000000202947 */ /* 0x000fea0003800000 */
[----:B--2---:R-:W1:Y:S01]  /*0270*/  LDS R3, [UR48+0x34] ;  /* 0x00003430ff037984 */ /* 0x004e620008000800 */
[----:B------:R-:W-:Y:S02]  /*0280*/  IMAD.MOV.U32 R4, RZ, RZ, 0x3f000000 ;  /* 0x3f000000ff047424 */ /* 0x000fe400078e00ff */
[----:B------:R-:W-:Y:S01]  /*0290*/  @!P2 IMAD.MOV.U32 R5, RZ, RZ, 0x3f ;  /* 0x0000003fff05a424 */ /* 0x000fe200078e00ff */
[----:B------:R-:W2:Y:S02]  /*02a0*/  @!P2 LDS R8, [UR48+0x38] ;  /* 0x00003830ff08a984 */ /* 0x000ea40008000800 */
[----:B-1----:R-:W-:Y:S02]  /*02b0*/  LOP3.LUT R3, R3, 0xff000000, R4, 0xb8, !PT ;  /* 0xff00000003037812 */ /* 0x002fe400078eb804 */
[----:B--2---:R-:W-:-:S03]  /*02c0*/  @!P2 LOP3.LUT R4, R8, 0xff, R5, 0xb8, !PT ;  /* 0x000000ff0804a812 */ /* 0x004fc600078eb805 */
[----:B------:R1:W-:Y:S04]  /*02d0*/  STS [UR48+0x34], R3 ;  /* 0x00003403ff007988 */ /* 0x0003e80008000830 */
[----:B------:R1:W-:Y:S02]  /*02e0*/  @!P2 STS [UR48+0x38], R4 ;  /* 0x00003804ff00a988 */ /* 0x0003e40008000830 */
.L_x_3:
[----:B------:R-:W-:Y:S05]  /*02f0*/  BSYNC B0 ;  /* 0x0000000000007941 */ /* 0x000fea0003800000 */
.L_x_2:
[----:B------:R-:W-:Y:S04]  /*0300*/  BSSY B0, `(.L_x_4) ;  /* 0x000000e000007945 */ /* 0x000fe80003800000 */
[----:B------:R-:W-:Y:S05]  /*0310*/  @P2 BRA `(.L_x_5) ;  /* 0x0000000000302947 */ /* 0x000fea0003800000 */
[----:B-1----:R-:W1:Y:S01]  /*0320*/  LDS R4, [UR48+0x34] ;  /* 0x00003430ff047984 */ /* 0x002e620008000800 */
[----:B------:R-:W3:Y:S03]  /*0330*/  LDC.64 R10, c[0x0][0x238] ;  /* 0x00008e00ff0a7b82 */ /* 0x000ee60000000a00 */
[----:B--2---:R-:W2:Y:S01]  /*0340*/  LDS R3, [UR48+0x1c] ;  /* 0x00001c30ff037984 */ /* 0x004ea20008000800 */
[C---:B---3--:R-:W-:Y:S01]  /*0350*/  SHF.L.U64.HI R8, R10.reuse, 0x1, R11 ;  /* 0x000000010a087819 */ /* 0x048fe2000001020b */
[----:B------:R-:W-:-:S03]  /*0360*/  IMAD.SHL.U32 R5, R10, 0x2, RZ ;  /* 0x000000020a057824 */ /* 0x000fc600078e00ff */
[--C-:B------:R-:W-:Y:S02]  /*0370*/  SHF.R.U32.HI R10, RZ, 0x4, R8.reuse ;  /* 0x00000004ff0a7819 */ /* 0x100fe40000011608 */
[----:B------:R-:W-:-:S05]  /*0380*/  SHF.R.U64 R5, R5, 0x4, R8 ;  /* 0x0000000405057819 */ /* 0x000fca0000001208 */
[----:B------:R3:W-:Y:S01]  /*0390*/  STS [UR48+0xc], R5 ;  /* 0x00000c05ff007988 */ /* 0x0007e20008000830 */
[----:B-1----:R-:W-:Y:S02]  /*03a0*/  LOP3.LUT R4, R4, 0x7, RZ, 0xb8, !PT ;  /* 0x0000000704047812 */ /* 0x002fe400078eb8ff */
[----:B--2---:R-:W-:-:S03]  /*03b0*/  LOP3.LUT R3, R3, 0xf, R10, 0xb8, !PT ;  /* 0x0000000f03037812 */ /* 0x004fc600078eb80a */
[----:B------:R3:W-:Y:S04]  /*03c0*/  STS [UR48+0x34], R4 ;  /* 0x00003404ff007988 */ /* 0x0007e80008000830 */
[----:B------:R3:W-:Y:S02]  /*03d0*/  STS [UR48+0x1c], R3 ;  /* 0x00001c03ff007988 */ /* 0x0007e40008000830 */
.L_x_5:
[----:B------:R-:W-:Y:S05]  /*03e0*/  BSYNC B0 ;  /* 0x0000000000007941 */ /* 0x000fea0003800000 */
.L_x_4:
[----:B------:R-:W-:Y:S04]  /*03f0*/  BSSY B1, `(.L_x_6) ;  /* 0x000001b000017945 */ /* 0x000fe80003800000 */
[----:B------:R-:W-:Y:S01]  /*0400*/  BSSY B0, `(.L_x_7) ;  /* 0x0000016000007945 */ /* 0x000fe20003800000 */
[----:B------:R-:W-:-:S03]  /*0410*/  IMAD.MOV.U32 R7, RZ, RZ, RZ ;  /* 0x000000ffff077224 */ /* 0x000fc600078e00ff */
[----:B------:R-:W-:Y:S05]  /*0420*/  @P2 BRA `(.L_x_8) ;  /* 0x0000000000202947 */ /* 0x000fea0003800000 */
[----:B-123--:R-:W1:Y:S02]  /*0430*/  LDS R3, [UR48+0x34] ;  /* 0x00003430ff037984 */ /* 0x00ee640008000800 */
[----:B-1----:R-:W-:-:S05]  /*0440*/  LOP3.LUT R3, R3, 0x38, RZ, 0xb8, !PT ;  /* 0x0000003803037812 */ /* 0x002fca00078eb8ff */
[----:B------:R1:W-:Y:S01]  /*0450*/  STS [UR48+0x34], R3 ;  /* 0x00003403ff007988 */ /* 0x0003e20008000830 */
[----:B------:R-:W-:Y:S05]  /*0460*/  @P2 BRA `(.L_x_9) ;  /* 0x0000000000202947 */ /* 0x000fea0003800000 */
[----:B-1----:R-:W1:Y:S01]  /*0470*/  LDS R3, [UR48+0x8] ;  /* 0x00000830ff037984 */ /* 0x002e620008000800 */
[----:B------:R-:W-:-:S05]  /*0480*/  IMAD.MOV.U32 R4, RZ, RZ, 0x780 ;  /* 0x00000780ff047424 */ /* 0x000fca00078e00ff */
[----:B-1----:R-:W-:-:S05]  /*0490*/  LOP3.LUT R3, R3, 0x500, R4, 0xd8, !PT ;  /* 0x0000050003037812 */ /* 0x002fca00078ed804 */
[----:B------:R4:W-:Y:S02]  /*04a0*/  STS [UR48+0x8], R3 ;  /* 0x00000803ff007988 */ /* 0x0009e40008000830 */
.L_x_8:
[----:B------:R-:W-:Y:S05]  /*04b0*/  @P2 BRA `(.L_x_10) ;  /* 0x0000000000282947 */ /* 0x000fea0003800000 */
[----:B-1234-:R-:W1:Y:S02]  /*04c0*/  LDS R3, [UR48+0x8] ;  /* 0x00000830ff037984 */ /* 0x01ee640008000800 */
[----:B-1----:R-:W-:-:S05]  /*04d0*/  LOP3.LUT R3, R3, 0x1800, RZ, 0xb8, !PT ;  /* 0x0000180003037812 */ /* 0x002fca00078eb8ff */
[----:B------:R2:W-:Y:S02]  /*04e0*/  STS [UR48+0x8], R3 ;  /* 0x00000803ff007988 */ /* 0x0005e40008000830 */
.L_x_9:
[----:B------:R-:W-:Y:S05]  /*04f0*/  @P2 BREAK B0 ;  /* 0x0000000000002942 */ /* 0x000fea0003800000 */
[----:B------:R-:W-:Y:S05]  /*0500*/  @P2 BRA `(.L_x_11) ;  /* 0x0000000000242947 */ /* 0x000fea0003800000 */
[----:B------:R-:W3:Y:S01]  /*0510*/  LDS R4, [UR48+0x8] ;  /* 0x00000830ff047984 */ /* 0x000ee20008000800 */
[----:B-12---:R-:W-:-:S05]  /*0520*/  IMAD.MOV.U32 R3, RZ, RZ, 0x6000 ;  /* 0x00006000ff037424 */ /* 0x006fca00078e00ff */
[----:B---3--:R-:W-:-:S04]  /*0530*/  LOP3.LUT R3, R4, 0x6000, R3, 0xd8, !PT ;  /* 0x0000600004037812 */ /* 0x008fc800078ed803 */
[----:B------:R-:W-:-:S05]  /*0540*/  LOP3.LUT R3, R3, 0x400000, RZ, 0xb8, !PT ;  /* 0x0040000003037812 */ /* 0x000fca00078eb8ff */
[----:B------:R5:W-:Y:S02]  /*0550*/  STS [UR48+0x8], R3 ;  /* 0x00000803ff007988 */ /* 0x000be40008000830 */
.L_x_10:
[----:B------:R-:W-:Y:S05]  /*0560*/  BSYNC B0 ;  /* 0x0000000000007941 */ /* 0x000fea0003800000 */
.L_x_7:
[----:B-12345:R-:W1:Y:S02]  /*0570*/  @!P2 LDS R3, [UR48+0x8] ;  /* 0x00000830ff03a984 */ /* 0x03ee640008000800 */
[----:B-1----:R-:W-:-:S05]  /*0580*/  @!P2 LOP3.LUT R3, R3, 0x8000, RZ, 0xb8, !PT ;  /* 0x000080000303a812 */ /* 0x002fca00078eb8ff */
[----:B------:R3:W-:Y:S02]  /*0590*/  @!P2 STS [UR48+0x8], R3 ;  /* 0x00000803ff00a988 */ /* 0x0007e40008000830 */
.L_x_11:
[----:B------:R-:W-:Y:S05]  /*05a0*/  BSYNC B1 ;  /* 0x0000000000017941 */ /* 0x000fea0003800000 */
.L_x_6:
[----:B------:R-:W-:Y:S05]  /*05b0*/  WARPSYNC.ALL ;  /* 0x0000000000007948 */ /* 0x000fea0003800000 */
[----:B------:R-:W-:Y:S05]  /*05c0*/  @P0 BRA `(.L_x_12) ;  /* 0x0000000000280947 */ /* 0x000fea0003800000 */
[----:B-123--:R-:W1:Y:S01]  /*05d0*/  S2R R3, SR_LANEID ;  /* 0x0000000000037919 */ /* 0x00ee620000000000 */
[----:B------:R-:W-:Y:S05]  /*05e0*/  WARPSYNC.ALL ;  /* 0x0000000000007948 */ /* 0x000fea0003800000 */
[----:B-1----:R-:W-:-:S05]  /*05f0*/  IMAD.SHL.U32 R3, R3, 0x4, RZ ;  /* 0x0000000403037824 */ /* 0x002fca00078e00ff */
[----:B------:R-:W1:Y:S01]  /*0600*/  LDS R9, [R3+UR48] ;  /* 0x0000003003097984 */ /* 0x000e620008000800 */
[----:B------:R-:W-:-:S05]  /*0610*/  IADD3 R4, P1, R3, UR50, RZ ;  /* 0x0000003203047c10 */ /* 0x000fca000ff3e0ff */
[----:B------:R-:W-:-:S05]  /*0620*/  IMAD.X R5, RZ, RZ, UR51, P1 ;  /* 0x00000033ff057e24 */ /* 0x000fca00088e06ff */
[----:B-1----:R4:W5:Y:S01]  /*0630*/  ATOMG.E.EXCH.STRONG.GPU PT, RZ, [R4], R9 ;  /* 0x0000000904ff73a8 */ /* 0x00296200041ee100 */
[----:B------:R-:W-:-:S04]  /*0640*/  DEPBAR {5,4,3,2,1,0} ;  /* 0x0000003f0000791a */ /* 0x000fc80000000000 */
[----:B------:R4:W-:Y:S01]  /*0650*/  UTMACCTL.IV [UR50] ;  /* 0x00000000320079b9 */ /* 0x0009e20008000000 */
[----:B------:R-:W-:Y:S01]  /*0660*/  NOP ;  /* 0x0000000000007918 */ /* 0x000fe20000000000 */
.L_x_12:
[----:B------:R-:W-:Y:S05]  /*0670*/  @P0 BRA `(.L_x_13) ;  /* 0x00000000000c0947 */ /* 0x000fea0003800000 */
[----:B------:R0:W-:Y:S01]  /*0680*/  UTMACMDFLUSH ;  /* 0x00000000000079b7 */ /* 0x0001e20000000000 */
[----:B------:R-:W-:Y:S05]  /*0690*/  @P0 BRA `(.L_x_13) ;  /* 0x0000000000040947 */ /* 0x000fea0003800000 */
[----:B------:R-:W-:-:S04]  /*06a0*/  DEPBAR.LE SB0, 0x0 ;  /* 0x000080000000791a */ /* 0x000fc80000000000 */
.L_x_13:
[----:B------:R-:W-:Y:S05]  /*06b0*/  WARPSYNC.ALL ;  /* 0x0000000000007948 */ /* 0x000fea0003800000 */
[----:B-----5:R-:W-:Y:S06]  /*06c0*/  BAR.SYNC.DEFER_BLOCKING 0x0 ;  /* 0x0000000000007b1d */ /* 0x020fec0000010000 */
[----:B------:R-:W-:Y:S02]  /*06d0*/  BSSY B1, `(.L_x_14) ;  /* 0x000000b000017945 */ /* 0x000fe40003800000 */
[----:B------:R-:W-:Y:S06]  /*06e0*/  BAR.SYNC.DEFER_BLOCKING 0x0 ;  /* 0x0000000000007b1d */ /* 0x000fec0000010000 */
[----:B------:R5:W-:Y:S01]  /*06f0*/  @!P0 STS [R13], RZ ;  /* 0x000000ff0d008388 */ /* 0x000be20000000800 */
[----:B------:R-:W-:Y:S01]  /*0700*/  NOP ;  /* 0x0000000000007918 */ /* 0x000fe20000000000 */
[----:B------:R-:W-:Y:S05]  /*0710*/  @P2 BRA `(.L_x_15) ;  /* 0x0000000000182947 */ /* 0x000fea0003800000 */
[----:B-123--:R-:W1:Y:S01]  /*0720*/  LDS R3, [UR48+0x8] ;  /* 0x00000830ff037984 */ /* 0x00ee620008000800 */
[----:B----4-:R-:W2:Y:S01]  /*0730*/  LDC.64 R8, c[0x0][0x218] ;  /* 0x00008600ff087b82 */ /* 0x010ea20000000a00 */
[----:B------:R-:W-:Y:S02]  /*0740*/  IMAD.MOV.U32 R4, RZ, RZ, 0x70 ;  /* 0x00000070ff047424 */ /* 0x000fe400078e00ff */
[----:B--2---:R2:W-:Y:S03]  /*0750*/  STS.64 [UR48], R8 ;  /* 0x00000008ff007988 */ /* 0x0045e60008000a30 */
[----:B-1----:R-:W-:-:S05]  /*0760*/  LOP3.LUT R3, R3, 0x10, R4, 0xd8, !PT ;  /* 0x0000001003037812 */ /* 0x002fca00078ed804 */
[----:B------:R2:W-:Y:S02]  /*0770*/  STS [UR48+0x8], R3 ;  /* 0x00000803ff007988 */ /* 0x0005e40008000830 */
.L_x_15:
[----:B----4-:R-:W-:Y:S05]  /*0780*/  BSYNC B1 ;  /* 0x0000000000017941 */ /* 0x010fea0003800000 */
.L_x_14:
[----:B------:R-:W-:Y:S04]  /*0790*/  BSSY B2, `(.L_x_16) ;  /* 0x000000f000027945 */ /* 0x000fe80003800000 */
[----:B------:R-:W-:Y:S04]  /*07a0*/  BSSY B1, `(.L_x_17) ;  /* 0x000000c000017945 */ /* 0x000fe80003800000 */
[----:B------:R-:W-:Y:S05]  /*07b0*/  @P2 BRA `(.L_x_18) ;  /* 0x0000000000282947 */ /* 0x000fea0003800000 */
[----:B-123--:R-:W1:Y:S01]  /*07c0*/  LDS R3, [UR48+0x34] ;  /* 0x00003430ff037984 */ /* 0x00ee620008000800 */
[----:B------:R-:W-:Y:S01]  /*07d0*/  IMAD.MOV.U32 R4, RZ, RZ, 0x3f000000 ;  /* 0x3f000000ff047424 */ /* 0x000fe200078e00ff */
[----:B------:R-:W-:Y:S05]  /*07e0*/  @P2 BREAK B1 ;  /* 0x0000000000012942 */ /* 0x000fea0003800000 */
[----:B-1----:R-:W-:-:S05]  /*07f0*/  LOP3.LUT R3, R3, 0xff000000, R4, 0xb8, !PT ;  /* 0xff00000003037812 */ /* 0x002fca00078eb804 */
[----:B------:R1:W-:Y:S01]  /*0800*/  STS [UR48+0x34], R3 ;  /* 0x00003403ff007988 */ /* 0x0003e20008000830 */
[----:B------:R-:W-:Y:S05]  /*0810*/  @P2 BRA `(.L_x_19) ;  /* 0x0000000000182947 */ /* 0x000fea0003800000 */
[----:B------:R-:W2:Y:S01]  /*0820*/  LDS R4, [UR48+0x38] ;  /* 0x00003830ff047984 */ /* 0x000ea20008000800 */
[----:B-1----:R-:W-:-:S05]  /*0830*/  IMAD.MOV.U32 R3, RZ, RZ, 0x7f ;  /* 0x0000007fff037424 */ /* 0x002fca00078e00ff */
[----:B--2---:R-:W-:-:S05]  /*0840*/  LOP3.LUT R3, R4, 0xff, R3, 0xb8, !PT ;  /* 0x000000ff04037812 */ /* 0x004fca00078eb803 */
[----:B------:R4:W-:Y:S02]  /*0850*/  STS [UR48+0x38], R3 ;  /* 0x00003803ff007988 */ /* 0x0009e40008000830 */
.L_x_18:
[----:B------:R-:W-:Y:S05]  /*0860*/  BSYNC B1 ;  /* 0x0000000000017941 */ /* 0x000fea0003800000 */
.L_x_17:
[----:B------:R1:W-:Y:S02]  /*0870*/  @!P2 STS [UR48+0x20], R14 ;  /* 0x0000200eff00a988 */ /* 0x0003e40008000830 */
.L_x_19:
[----:B------:R-:W-:Y:S05]  /*0880*/  BSYNC B2 ;  /* 0x0000000000027941 */ /* 0x000fea0003800000 */
.L_x_16:
[----:B------:R-:W-:Y:S05]  /*0890*/  WARPSYNC.ALL ;  /* 0x0000000000007948 */ /* 0x000fea0003800000 */
[----:B-1234-:R-:W1:Y:S01]  /*08a0*/  LDC R3, c[0x0][0x22c] ;  /* 0x00008b00ff037b82 */ /* 0x01ee620000000800 */
[----:B------:R-:W-:Y:S01]  /*08b0*/  BSSY B2, `(.L_x_20) ;  /* 0x0000010000027945 */ /* 0x000fe20003800000 */
[----:B-1----:R-:W-:-:S05]  /*08c0*/  VIADD R3, R3, 0xffffffff ;  /* 0xffffffff03037836 */ /* 0x002fca0000000000 */
[----:B------:R1:W-:Y:S01]  /*08d0*/  @!P2 STS [UR48+0x24], R3 ;  /* 0x00002403ff00a988 */ /* 0x0003e20008000830 */
[----:B------:R-:W-:Y:S05]  /*08e0*/  @P2 BRA `(.L_x_21) ;  /* 0x0000000000302947 */ /* 0x000fea0003800000 */
[----:B------:R-:W2:Y:S01]  /*08f0*/  LDS R5, [UR48+0x34] ;  /* 0x00003430ff057984 */ /* 0x000ea20008000800 */
[----:B------:R-:W3:Y:S03]  /*0900*/  LDC.64 R8, c[0x0][0x240] ;  /* 0x00009000ff087b82 */ /* 0x000ee60000000a00 */
[----:B------:R-:W4:Y:S01]  /*0910*/  LDS R4, [UR48+0x1c] ;  /* 0x00001c30ff047984 */ /* 0x000f220008000800 */
[C---:B---3--:R-:W-:Y:S01]  /*0920*/  SHF.L.U64.HI R9, R8.reuse, 0x1, R9 ;  /* 0x0000000108097819 */ /* 0x048fe20000010209 */
[----:B------:R-:W-:-:S03]  /*0930*/  IMAD.SHL.U32 R8, R8, 0x2, RZ ;  /* 0x0000000208087824 */ /* 0x000fc600078e00ff */
[--C-:B------:R-:W-:Y:S02]  /*0940*/  SHF.R.U32.HI R11, RZ, 0x4, R9.reuse ;  /* 0x00000004ff0b7819 */ /* 0x100fe40000011609 */
[----:B------:R-:W-:-:S05]  /*0950*/  SHF.R.U64 R8, R8, 0x4, R9 ;  /* 0x0000000408087819 */ /* 0x000fca0000001209 */
[----:B------:R3:W-:Y:S01]  /*0960*/  STS [UR48+0xc], R8 ;  /* 0x00000c08ff007988 */ /* 0x0007e20008000830 */
[----:B--2---:R-:W-:Y:S02]  /*0970*/  LOP3.LUT R5, R5, 0x7, RZ, 0xb8, !PT ;  /* 0x0000000705057812 */ /* 0x004fe400078eb8ff */
[----:B----4-:R-:W-:-:S03]  /*0980*/  LOP3.LUT R4, R4, 0xf, R11, 0xb8, !PT ;  /* 0x0000000f04047812 */ /* 0x010fc600078eb80b */
[----:B------:R3:W-:Y:S04]  /*0990*/  STS [UR48+0x34], R5 ;  /* 0x00003405ff007988 */ /* 0x0007e80008000830 */
[----:B------:R3:W-:Y:S02]  /*09a0*/  STS [UR48+0x1c], R4 ;  /* 0x00001c04ff007988 */ /* 0x0007e40008000830 */
.L_x_21:
[----:B------:R-:W-:Y:S05]  /*09b0*/  BSYNC B2 ;  /* 0x0000000000027941 */ /* 0x000fea0003800000 */
.L_x_20:
[----:B------:R-:W-:Y:S04]  /*09c0*/  BSSY B3, `(.L_x_22) ;  /* 0x000001a000037945 */ /* 0x000fe80003800000 */
[----:B------:R-:W-:Y:S04]  /*09d0*/  BSSY B2, `(.L_x_23) ;  /* 0x0000015000027945 */ /* 0x000fe80003800000 */
[----:B------:R-:W-:Y:S05]  /*09e0*/  @P2 BRA `(.L_x_24) ;  /* 0x0000000000202947 */ /* 0x000fea0003800000 */
[----:B---3--:R-:W2:Y:S02]  /*09f0*/  LDS R4, [UR48+0x34] ;  /* 0x00003430ff047984 */ /* 0x008ea40008000800 */
[----:B--2---:R-:W-:-:S05]  /*0a00*/  LOP3.LUT R4, R4, 0x38, RZ, 0xb8, !PT ;  /* 0x0000003804047812 */ /* 0x004fca00078eb8ff */
[----:B------:R2:W-:Y:S01]  /*0a10*/  STS [UR48+0x34], R4 ;  /* 0x00003404ff007988 */ /* 0x0005e20008000830 */
[----:B------:R-:W-:Y:S05]  /*0a20*/  @P2 BRA `(.L_x_25) ;  /* 0x0000000000202947 */ /* 0x000fea0003800000 */
[----:B--2---:R-:W2:Y:S01]  /*0a30*/  LDS R4, [UR48+0x8] ;  /* 0x00000830ff047984 */ /* 0x004ea20008000800 */
[----:B------:R-:W-:-:S05]  /*0a40*/  IMAD.MOV.U32 R5, RZ, RZ, 0x780 ;  /* 0x00000780ff057424 */ /* 0x000fca00078e00ff */
[----:B--2---:R-:W-:-:S05]  /*0a50*/  LOP3.LUT R4, R4, 0x500, R5, 0xd8, !PT ;  /* 0x0000050004047812 */ /* 0x004fca00078ed805 */
[----:B------:R2:W-:Y:S02]  /*0a60*/  STS [UR48+0x8], R4 ;  /* 0x00000804ff007988 */ /* 0x0005e40008000830 */
.L_x_24:
[----:B------:R-:W-:Y:S05]  /*0a70*/  @P2 BRA `(.L_x_26) ;  /* 0x0000000000282947 */ /* 0x000fea0003800000 */
[----:B--23--:R-:W2:Y:S02]  /*0a80*/  LDS R4, [UR48+0x8] ;  /* 0x00000830ff047984 */ /* 0x00cea40008000800 */
[----:B--2---:R-:W-:-:S05]  /*0a90*/  LOP3.LUT R4, R4, 0x1800, RZ, 0xb8, !PT ;  /* 0x0000180004047812 */ /* 0x004fca00078eb8ff */
[----:B------:R3:W-:Y:S02]  /*0aa0*/  STS [UR48+0x8], R4 ;  /* 0x00000804ff007988 */ /* 0x0007e40008000830 */
.L_x_25:
[----:B------:R-:W-:Y:S05]  /*0ab0*/  @P2 BREAK B2 ;  /* 0x0000000000022942 */ /* 0x000fea0003800000 */
[----:B------:R-:W-:Y:S05]  /*0ac0*/  @P2 BRA `(.L_x_27) ;  /* 0x0000000000242947 */ /* 0x000fea0003800000 */
[----:B--23--:R-:W2:Y:S01]  /*0ad0*/  LDS R4, [UR48+0x8] ;  /* 0x00000830ff047984 */ /* 0x00cea20008000800 */
[----:B------:R-:W-:-:S05]  /*0ae0*/  IMAD.MOV.U32 R5, RZ, RZ, 0x6000 ;  /* 0x00006000ff057424 */ /* 0x000fca00078e00ff */
[----:B--2---:R-:W-:-:S04]  /*0af0*/  LOP3.LUT R4, R4, 0x6000, R5, 0xd8, !PT ;  /* 0x0000600004047812 */ /* 0x004fc800078ed805 */
[----:B------:R-:W-:-:S05]  /*0b00*/  LOP3.LUT R4, R4, 0x400000, RZ, 0xb8, !PT ;  /* 0x0040000004047812 */ /* 0x000fca00078eb8ff */
[----:B------:R4:W-:Y:S02]  /*0b10*/  STS [UR48+0x8], R4 ;  /* 0x00000804ff007988 */ /* 0x0009e40008000830 */
.L_x_26:
[----:B------:R-:W-:Y:S05]  /*0b20*/  BSYNC B2 ;  /* 0x0000000000027941 */ /* 0x000fea0003800000 */
.L_x_23:
[----:B--234-:R-:W2:Y:S02]  /*0b30*/  @!P2 LDS R4, [UR48+0x8] ;  /* 0x00000830ff04a984 */ /* 0x01cea40008000800 */
[----:B--2---:R-:W-:-:S05]  /*0b40*/  @!P2 LOP3.LUT R4, R4, 0x8000, RZ, 0xb8, !PT ;  /* 0x000080000404a812 */ /* 0x004fca00078eb8ff */
[----:B------:R4:W-:Y:S02]  /*0b50*/  @!P2 STS [UR48+0x8], R4 ;  /* 0x00000804ff00a988 */ /* 0x0009e40008000830 */
.L_x_27:
[----:B------:R-:W-:Y:S05]  /*0b60*/  BSYNC B3 ;  /* 0x0000000000037941 */ /* 0x000fea0003800000 */
.L_x_22:
[----:B------:R-:W-:Y:S05]  /*0b70*/  WARPSYNC.ALL ;  /* 0x0000000000007948 */ /* 0x000fea0003800000 */
[----:B------:R-:W-:-:S04]  /*0b80*/  UIADD3 UR53, UR4, 0x80, URZ ;  /* 0x0000008004357890 */ /* 0x000fc8000fffe03f */
[----:B------:R-:W-:-:S04]  /*0b90*/  UIADD3 UR52, UP0, UR53, UR54, URZ ;  /* 0x0000003635347290 */ /* 0x000fc8000ff1e03f */
[----:B------:R-:W-:Y:S01]  /*0ba0*/  ULEA.HI.X.SX32 UR53, UR53, UR55, 0x1, UP0 ;  /* 0x0000003735357291 */ /* 0x000fe200080f0e3f */
[----:B------:R-:W-:Y:S11]  /*0bb0*/  @P0 BRA `(.L_x_28) ;  /* 0x0000000000280947 */ /* 0x000ff60003800000 */
[----:B--234-:R-:W2:Y:S01]  /*0bc0*/  S2R R4, SR_LANEID ;  /* 0x0000000000047919 */ /* 0x01cea20000000000 */
[----:B------:R-:W-:Y:S05]  /*0bd0*/  WARPSYNC.ALL ;  /* 0x0000000000007948 */ /* 0x000fea0003800000 */
[----:B--2---:R-:W-:-:S05]  /*0be0*/  IMAD.SHL.U32 R8, R4, 0x4, RZ ;  /* 0x0000000404087824 */ /* 0x004fca00078e00ff */
[----:B------:R-:W2:Y:S01]  /*0bf0*/  LDS R9, [R8+UR48] ;  /* 0x0000003008097984 */ /* 0x000ea20008000800 */
[----:B------:R-:W-:-:S05]  /*0c00*/  IADD3 R4, P1, R8, UR52, RZ ;  /* 0x0000003408047c10 */ /* 0x000fca000ff3e0ff */
[----:B------:R-:W-:-:S05]  /*0c10*/  IMAD.X R5, RZ, RZ, UR53, P1 ;  /* 0x00000035ff057e24 */ /* 0x000fca00088e06ff */
[----:B--2---:R2:W3:Y:S01]  /*0c20*/  ATOMG.E.EXCH.STRONG.GPU PT, RZ, [R4], R9 ;  /* 0x0000000904ff73a8 */ /* 0x0044e200041ee100 */
[----:B------:R-:W-:-:S04]  /*0c30*/  DEPBAR {5,4,3,2,1,0} ;  /* 0x0000003f0000791a */ /* 0x000fc80000000000 */
[----:B------:R2:W-:Y:S01]  /*0c40*/  UTMACCTL.IV [UR52] ;  /* 0x00000000340079b9 */ /* 0x0005e20008000000 */
[----:B------:R-:W-:Y:S01]  /*0c50*/  NOP ;  /* 0x0000000000007918 */ /* 0x000fe20000000000 */
.L_x_28:
[----:B------:R-:W-:Y:S05]  /*0c60*/  @P0 BRA `(.L_x_29) ;  /* 0x00000000000c0947 */ /* 0x000fea0003800000 */
[----:B------:R0:W-:Y:S01]  /*0c70*/  UTMACMDFLUSH ;  /* 0x00000000000079b7 */ /* 0x0001e20000000000 */
[----:B------:R-:W-:Y:S05]  /*0c80*/  @P0 BRA `(.L_x_29) ;  /* 0x0000000000040947 */ /* 0x000fea0003800000 */
[----:B------:R-:W-:-:S04]  /*0c90*/  DEPBAR.LE SB0, 0x0 ;  /* 0x000080000000791a */ /* 0x000fc80000000000 */
.L_x_29:
[----:B------:R-:W-:Y:S05]  /*0ca0*/  WARPSYNC.ALL ;  /* 0x0000000000007948 */ /* 0x000fea0003800000 */
[----:B---3--:R-:W-:Y:S06]  /*0cb0*/  BAR.SYNC.DEFER_BLOCKING 0x0 ;  /* 0x0000000000007b1d */ /* 0x008fec0000010000 */
[----:B------:R-:W-:Y:S02]  /*0cc0*/  BSSY B3, `(.L_x_30) ;  /* 0x000000b000037945 */ /* 0x000fe40003800000 */
[----:B------:R-:W-:Y:S06]  /*0cd0*/  BAR.SYNC.DEFER_BLOCKING 0x0 ;  /* 0x0000000000007b1d */ /* 0x000fec0000010000 */
[----:B------:R3:W-:Y:S01]  /*0ce0*/  @!P0 STS [R13], RZ ;  /* 0x000000ff0d008388 */ /* 0x0007e20000000800 */
[----:B------:R-:W-:Y:S01]  /*0cf0*/  NOP ;  /* 0x0000000000007918 */ /* 0x000fe20000000000 */
[----:B------:R-:W-:Y:S05]  /*0d00*/  @P2 BRA `(.L_x_31) ;  /* 0x0000000000182947 */ /* 0x000fea0003800000 */
[----:B--2-4-:R-:W2:Y:S01]  /*0d10*/  LDS R4, [UR48+0x8] ;  /* 0x00000830ff047984 */ /* 0x014ea20008000800 */
[----:B------:R-:W4:Y:S01]  /*0d20*/  LDC.64 R8, c[0x0][0x220] ;  /* 0x00008800ff087b82 */ /* 0x000f220000000a00 */
[----:B------:R-:W-:Y:S02]  /*0d30*/  IMAD.MOV.U32 R5, RZ, RZ, 0x70 ;  /* 0x00000070ff057424 */ /* 0x000fe400078e00ff */
[----:B----4-:R4:W-:Y:S03]  /*0d40*/  STS.64 [UR48], R8 ;  /* 0x00000008ff007988 */ /* 0x0109e60008000a30 */
[----:B--2---:R-:W-:-:S05]  /*0d50*/  LOP3.LUT R4, R4, 0x10, R5, 0xd8, !PT ;  /* 0x0000001004047812 */ /* 0x004fca00078ed805 */
[----:B------:R4:W-:Y:S02]  /*0d60*/  STS [UR48+0x8], R4 ;  /* 0x00000804ff007988 */ /* 0x0009e40008000830 */
.L_x_31:
[----:B--2---:R-:W-:Y:S05]  /*0d70*/  BSYNC B3 ;  /* 0x0000000000037941 */ /* 0x004fea0003800000 */
.L_x_30:
[----:B------:R-:W-:Y:S04]  /*0d80*/  BSSY B4, `(.L_x_32) ;  /* 0x0000011000047945 */ /* 0x000fe80003800000 */
[----:B------:R-:W-:Y:S04]  /*0d90*/  BSSY B3, `(.L_x_33) ;  /* 0x000000e000037945 */ /* 0x000fe80003800000 */
[----:B------:R-:W-:Y:S05]  /*0da0*/  @P2 BRA `(.L_x_34) ;  /* 0x0000000000242947 */ /* 0x000fea0003800000 */
[----:B----4-:R-:W2:Y:S01]  /*0db0*/  LDS R4, [UR48+0x34] ;  /* 0x00003430ff047984 */ /* 0x010ea20008000800 */
[----:B------:R-:W-:-:S05]  /*0dc0*/  IMAD.MOV.U32 R5, RZ, RZ, 0x3f000000 ;  /* 0x3f000000ff057424 */ /* 0x000fca00078e00ff */
[----:B--2---:R-:W-:-:S05]  /*0dd0*/  LOP3.LUT R4, R4, 0xff000000, R5, 0xb8, !PT ;  /* 0xff00000004047812 */ /* 0x004fca00078eb805 */
[----:B------:R2:W-:Y:S01]  /*0de0*/  STS [UR48+0x34], R4 ;  /* 0x00003404ff007988 */ /* 0x0005e20008000830 */
[----:B------:R-:W-:Y:S05]  /*0df0*/  @P2 BRA `(.L_x_35) ;  /* 0x00000000001c2947 */ /* 0x000fea0003800000 */
[----:B--2---:R-:W2:Y:S01]  /*0e00*/  LDS R4, [UR48+0x38] ;  /* 0x00003830ff047984 */ /* 0x004ea20008000800 */
[----:B------:R-:W-:-:S05]  /*0e10*/  IMAD.MOV.U32 R5, RZ, RZ, 0x3f ;  /* 0x0000003fff057424 */ /* 0x000fca00078e00ff */
[----:B--2---:R-:W-:-:S05]  /*0e20*/  LOP3.LUT R4, R4, 0xff, R5, 0xb8, !PT ;  /* 0x000000ff04047812 */ /* 0x004fca00078eb805 */
[----:B------:R2:W-:Y:S02]  /*0e30*/  STS [UR48+0x38], R4 ;  /* 0x00003804ff007988 */ /* 0x0005e40008000830 */
.L_x_34:
[----:B------:R-:W-:Y:S05]  /*0e40*/  @P2 BREAK B3 ;  /* 0x0000000000032942 */ /* 0x000fea0003800000 */
[----:B------:R-:W-:Y:S05]  /*0e50*/  @P2 BRA `(.L_x_36) ;  /* 0x00000000000c2947 */ /* 0x000fea0003800000 */
[----:B------:R1:W-:Y:S02]  /*0e60*/  STS [UR48+0x20], R3 ;  /* 0x00002003ff007988 */ /* 0x0003e40008000830 */
.L_x_35:
[----:B------:R-:W-:Y:S05]  /*0e70*/  BSYNC B3 ;  /* 0x0000000000037941 */ /* 0x000fea0003800000 */
.L_x_33:
[----:B------:R1:W-:Y:S02]  /*0e80*/  @!P2 STS [UR48+0x24], R2 ;  /* 0x00002402ff00a988 */ /* 0x0003e40008000830 */
.L_x_36:
[----:B------:R-:W-:Y:S05]  /*0e90*/  BSYNC B4 ;  /* 0x0000000000047941 */ /* 0x000fea0003800000 */
.L_x_32:
[----:B------:R-:W-:Y:S05]  /*0ea0*/  WARPSYNC.ALL ;  /* 0x0000000000007948 */ /* 0x000fea0003800000 */
[----:B------:R-:W-:Y:S04]  /*0eb0*/  BSSY B4, `(.L_x_37) ;  /* 0x000000e000047945 */ /* 0x000fe80003800000 */
[----:B------:R-:W-:Y:S05]  /*0ec0*/  @P2 BRA `(.L_x_38) ;  /* 0x0000000000302947 */ /* 0x000fea0003800000 */
[----:B-1----:R-:W1:Y:S01]  /*0ed0*/  LDS R3, [UR48+0x34] ;  /* 0x00003430ff037984 */ /* 0x002e620008000800 */
[----:B--2-4-:R-:W2:Y:S03]  /*0ee0*/  LDC.64 R4, c[0x0][0x248] ;  /* 0x00009200ff047b82 */ /* 0x014ea60000000a00 */
[----:B------:R-:W4:Y:S01]  /*0ef0*/  LDS R2, [UR48+0x1c] ;  /* 0x00001c30ff027984 */ /* 0x000f220008000800 */
[C---:B--2---:R-:W-:Y:S01]  /*0f00*/  SHF.L.U64.HI R5, R4.reuse, 0x1, R5 ;  /* 0x0000000104057819 */ /* 0x044fe20000010205 */
[----:B------:R-:W-:-:S03]  /*0f10*/  IMAD.SHL.U32 R4, R4, 0x2, RZ ;  /* 0x0000000204047824 */ /* 0x000fc600078e00ff */
[--C-:B------:R-:W-:Y:S02]  /*0f20*/  SHF.R.U32.HI R9, RZ, 0x4, R5.reuse ;  /* 0x00000004ff097819 */ /* 0x100fe40000011605 */
[----:B------:R-:W-:-:S05]  /*0f30*/  SHF.R.U64 R4, R4, 0x4, R5 ;  /* 0x0000000404047819 */ /* 0x000fca0000001205 */
[----:B------:R2:W-:Y:S01]  /*0f40*/  STS [UR48+0xc], R4 ;  /* 0x00000c04ff007988 */ /* 0x0005e20008000830 */
[----:B-1----:R-:W-:Y:S02]  /*0f50*/  LOP3.LUT R3, R3, 0x7, RZ, 0xb8, !PT ;  /* 0x0000000703037812 */ /* 0x002fe400078eb8ff */
[----:B----4-:R-:W-:-:S03]  /*0f60*/  LOP3.LUT R2, R2, 0xf, R9, 0xb8, !PT ;  /* 0x0000000f02027812 */ /* 0x010fc600078eb809 */
[----:B------:R2:W-:Y:S04]  /*0f70*/  STS [UR48+0x34], R3 ;  /* 0x00003403ff007988 */ /* 0x0005e80008000830 */
[----:B------:R2:W-:Y:S02]  /*0f80*/  STS [UR48+0x1c], R2 ;  /* 0x00001c02ff007988 */ /* 0x0005e40008000830 */
.L_x_38:
[----:B------:R-:W-:Y:S05]  /*0f90*/  BSYNC B4 ;  /* 0x0000000000047941 */ /* 0x000fea0003800000 */
.L_x_37:
[----:B------:R-:W-:Y:S04]  /*0fa0*/  BSSY B4, `(.L_x_39) ;  /* 0x000001a000047945 */ /* 0x000fe80003800000 */
[----:B------:R-:W-:Y:S04]  /*0fb0*/  BSSY B5, `(.L_x_40) ;  /* 0x0000015000057945 */ /* 0x000fe80003800000 */
[----:B------:R-:W-:Y:S05]  /*0fc0*/  @P2 BRA `(.L_x_41) ;  /* 0x0000000000202947 */ /* 0x000fea0003800000 */
[----:B-12---:R-:W1:Y:S02]  /*0fd0*/  LDS R2, [UR48+0x34] ;  /* 0x00003430ff027984 */ /* 0x006e640008000800 */
[----:B-1----:R-:W-:-:S05]  /*0fe0*/  LOP3.LUT R2, R2, 0x38, RZ, 0xb8, !PT ;  /* 0x0000003802027812 */ /* 0x002fca00078eb8ff */
[----:B------:R1:W-:Y:S01]  /*0ff0*/  STS [UR48+0x34], R2 ;  /* 0x00003402ff007988 */ /* 0x0003e20008000830 */
[----:B------:R-:W-:Y:S05]  /*1000*/  @P2 BRA `(.L_x_42) ;  /* 0x0000000000202947 */ /* 0x000fea0003800000 */
[----:B-1----:R-:W1:Y:S01]  /*1010*/  LDS R2, [UR48+0x8] ;  /* 0x00000830ff027984 */ /* 0x002e620008000800 */
[----:B------:R-:W-:-:S05]  /*1020*/  IMAD.MOV.U32 R3, RZ, RZ, 0x780 ;  /* 0x00000780ff037424 */ /* 0x000fca00078e00ff */
[----:B-1----:R-:W-:-:S05]  /*1030*/  LOP3.LUT R2, R2, 0x500, R3, 0xd8, !PT ;  /* 0x0000050002027812 */ /* 0x002fca00078ed803 */
[----:B------:R1:W-:Y:S02]  /*1040*/  STS [UR48+0x8], R2 ;  /* 0x00000802ff007988 */ /* 0x0003e40008000830 */
.L_x_41:
[----:B------:R-:W-:Y:S05]  /*1050*/  @P2 BRA `(.L_x_43) ;  /* 0x0000000000282947 */ /* 0x000fea0003800000 */
[----:B-12---:R-:W1:Y:S02]  /*1060*/  LDS R2, [UR48+0x8] ;  /* 0x00000830ff027984 */ /* 0x006e640008000800 */
[----:B-1----:R-:W-:-:S05]  /*1070*/  LOP3.LUT R2, R2, 0x1800, RZ, 0xb8, !PT ;  /* 0x0000180002027812 */ /* 0x002fca00078eb8ff */
[----:B------:R2:W-:Y:S02]  /*1080*/  STS [UR48+0x8], R2 ;  /* 0x00000802ff007988 */ /* 0x0005e40008000830 */
.L_x_42:
[----:B------:R-:W-:Y:S05]  /*1090*/  @P2 BREAK B5 ;  /* 0x0000000000052942 */ /* 0x000fea0003800000 */
[----:B------:R-:W-:Y:S05]  /*10a0*/  @P2 BRA `(.L_x_44) ;  /* 0x0000000000242947 */ /* 0x000fea0003800000 */
[----:B-12---:R-:W1:Y:S01]  /*10b0*/  LDS R2, [UR48+0x8] ;  /* 0x00000830ff027984 */ /* 0x006e620008000800 */
[----:B------:R-:W-:-:S05]  /*10c0*/  IMAD.MOV.U32 R3, RZ, RZ, 0x6000 ;  /* 0x00006000ff037424 */ /* 0x000fca00078e00ff */
[----:B-1----:R-:W-:-:S04]  /*10d0*/  LOP3.LUT R2, R2, 0x6000, R3, 0xd8, !PT ;  /* 0x0000600002027812 */ /* 0x002fc800078ed803 */
[----:B------:R-:W-:-:S05]  /*10e0*/  LOP3.LUT R2, R2, 0x400000, RZ, 0xb8, !PT ;  /* 0x0040000002027812 */ /* 0x000fca00078eb8ff */
[----:B------:R1:W-:Y:S02]  /*10f0*/  STS [UR48+0x8], R2 ;  /* 0x00000802ff007988 */ /* 0x0003e40008000830 */
.L_x_43:
[----:B------:R-:W-:Y:S05]  /*1100*/  BSYNC B5 ;  /* 0x0000000000057941 */ /* 0x000fea0003800000 */
.L_x_40:
[----:B-12---:R-:W1:Y:S02]  /*1110*/  @!P2 LDS R2, [UR48+0x8] ;  /* 0x00000830ff02a984 */ /* 0x006e640008000800 */
[----:B-1----:R-:W-:-:S05]  /*1120*/  @!P2 LOP3.LUT R2, R2, 0x8000, RZ, 0xb8, !PT ;  /* 0x000080000202a812 */ /* 0x002fca00078eb8ff */
[----:B------:R1:W-:Y:S02]  /*1130*/  @!P2 STS [UR48+0x8], R2 ;  /* 0x00000802ff00a988 */ /* 0x0003e40008000830 */
.L_x_44:
[----:B------:R-:W-:Y:S05]  /*1140*/  BSYNC B4 ;  /* 0x0000000000047941 */ /* 0x000fea0003800000 */
.L_x_39:
[----:B------:R-:W-:Y:S05]  /*1150*/  WARPSYNC.ALL ;  /* 0x0000000000007948 */ /* 0x000fea0003800000 */
[----:B------:R-:W-:Y:S01]  /*1160*/  UIADD3 UR4, UR4, 0x100, URZ ;  /* 0x0000010004047890 */ /* 0x000fe2000fffe03f */
[----:B------:R-:W-:Y:S01]  /*1170*/  ISETP.GE.AND P1, PT, R12, 0x1, PT ;  /* 0x000000010c00780c */ /* 0x000fe20003f26270 */
[----:B------:R-:W-:Y:S01]  /*1180*/  IMAD.MOV.U32 R24, RZ, RZ, RZ ;  /* 0x000000ffff187224 */ /* 0x000fe200078e00ff */
[----:B----4-:R-:W-:Y:S01]  /*1190*/  SHF.R.U32.HI R8, RZ, 0x5, R0 ;  /* 0x00000005ff087819 */ /* 0x010fe20000011600 */
[----:B------:R-:W-:-:S04]  /*11a0*/  UIADD3 UR54, UP0, UR4, UR54, URZ ;  /* 0x0000003604367290 */ /* 0x000fc8000ff1e03f */
[----:B------:R-:W-:Y:S01]  /*11b0*/  ULEA.HI.X.SX32 UR55, UR4, UR55, 0x1, UP0 ;  /* 0x0000003704377291 */ /* 0x000fe200080f0e3f */
[----:B------:R-:W-:Y:S11]  /*11c0*/  @P0 BRA `(.L_x_45) ;  /* 0x0000000000280947 */ /* 0x000ff60003800000 */
[----:B-12---:R-:W1:Y:S01]  /*11d0*/  S2R R2, SR_LANEID ;  /* 0x0000000000027919 */ /* 0x006e620000000000 */
[----:B------:R-:W-:Y:S05]  /*11e0*/  WARPSYNC.ALL ;  /* 0x0000000000007948 */ /* 0x000fea0003800000 */
[----:B-1----:R-:W-:-:S05]  /*11f0*/  IMAD.SHL.U32 R4, R2, 0x4, RZ ;  /* 0x0000000402047824 */ /* 0x002fca00078e00ff */
[----:B------:R-:W1:Y:S01]  /*1200*/  LDS R5, [R4+UR48] ;  /* 0x0000003004057984 */ /* 0x000e620008000800 */
[----:B------:R-:W-:-:S05]  /*1210*/  IADD3 R2, P3, R4, UR54, RZ ;  /* 0x0000003604027c10 */ /* 0x000fca000ff7e0ff */
[----:B------:R-:W-:-:S05]  /*1220*/  IMAD.X R3, RZ, RZ, UR55, P3 ;  /* 0x00000037ff037e24 */ /* 0x000fca00098e06ff */
[----:B-1----:R4:W2:Y:S01]  /*1230*/  ATOMG.E.EXCH.STRONG.GPU PT, RZ, [R2], R5 ;  /* 0x0000000502ff73a8 */ /* 0x0028a200041ee100 */
[----:B------:R-:W-:-:S04]  /*1240*/  DEPBAR {5,4,3,2,1,0} ;  /* 0x0000003f0000791a */ /* 0x000fc80000000000 */
[----:B------:R4:W-:Y:S01]  /*1250*/  UTMACCTL.IV [UR54] ;  /* 0x00000000360079b9 */ /* 0x0009e20008000000 */
[----:B------:R-:W-:Y:S01]  /*1260*/  NOP ;  /* 0x0000000000007918 */ /* 0x000fe20000000000 */
.L_x_45:
[----:B------:R-:W-:Y:S05]  /*1270*/  @P0 BRA `(.L_x_46) ;  /* 0x00000000000c0947 */ /* 0x000fea0003800000 */
[----:B------:R0:W-:Y:S01]  /*1280*/  UTMACMDFLUSH ;  /* 0x00000000000079b7 */ /* 0x0001e20000000000 */
[----:B------:R-:W-:Y:S05]  /*1290*/  @P0 BRA `(.L_x_46) ;  /* 0x0000000000040947 */ /* 0x000fea0003800000 */
[----:B------:R-:W-:-:S04]  /*12a0*/  DEPBAR.LE SB0, 0x0 ;  /* 0x000080000000791a */ /* 0x000fc80000000000 */
.L_x_46:
[----:B------:R-:W-:Y:S05]  /*12b0*/  WARPSYNC.ALL ;  /* 0x0000000000007948 */ /* 0x000fea0003800000 */
[----:B--2---:R-:W-:Y:S01]  /*12c0*/  BAR.SYNC.DEFER_BLOCKING 0x0 ;  /* 0x0000000000007b1d */ /* 0x004fe20000010000 */
[----:B------:R-:W-:Y:S01]  /*12d0*/  R2UR UR49, R8 ;  /* 0x00000000083172ca */ /* 0x000fe200000e0000 */
[----:B------:R-:W-:Y:S01]  /*12e0*/  USHF.L.U32 UR11, UR56, 0x7, URZ ;  /* 0x00000007380b7899 */ /* 0x000fe2000800063f */
[----:B------:R-:W-:Y:S01]  /*12f0*/  IMAD.MOV.U32 R25, RZ, RZ, RZ ;  /* 0x000000ffff197224 */ /* 0x000fe200078e00ff */
[----:B------:R-:W-:Y:S01]  /*1300*/  USHF.L.U32 UR23, UR57, 0x6, URZ ;  /* 0x0000000639177899 */ /* 0x000fe2000800063f */
[----:B------:R-:W-:Y:S01]  /*1310*/  CS2R R26, SRZ ;  /* 0x00000000001a7805 */ /* 0x000fe2000001ff00 */
[----:B------:R-:W-:Y:S01]  /*1320*/  VOTEU.ALL UP0, P2 ;  /* 0x00000000003f7886 */ /* 0x000fe20001000000 */
[----:B------:R-:W-:Y:S01]  /*1330*/  UMOV UR4, 0x1 ;  /* 0x0000000100047882 */ /* 0x000fe20000000000 */
[----:B------:R-:W-:-:S02]  /*1340*/  CS2R R28, SRZ ;  /* 0x00000000001c7805 */ /* 0x000fc4000001ff00 */
[----:B------:R-:W-:Y:S02]  /*1350*/  CS2R R30, SRZ ;  /* 0x00000000001e7805 */ /* 0x000fe4000001ff00 */
[----:B------:R-:W-:Y:S01]  /*1360*/  CS2R R32, SRZ ;  /* 0x0000000000207805 */ /* 0x000fe2000001ff00 */
[----:B------:R-:W-:-:S04]  /*1370*/  @!UP0 UIADD3 UR4, -UR4, 0x100000, URZ ;  /* 0x0010000004048890 */ /* 0x000fc8000fffe13f */
[----:B------:R-:W-:Y:S02]  /*1380*/  @!UP0 USHF.L.U32 UR5, UR4, 0xb, URZ ;  /* 0x0000000b04058899 */ /* 0x000fe4000800063f */
[----:B------:R-:W-:Y:S01]  /*1390*/  @!UP0 USHF.L.U32 UR4, UR4, 0x1, URZ ;  /* 0x0000000104048899 */ /* 0x000fe2000800063f */
[----:B------:R-:W-:Y:S01]  /*13a0*/  CS2R R34, SRZ ;  /* 0x0000000000227805 */ /* 0x000fe2000001ff00 */
[----:B------:R-:W-:Y:S01]  /*13b0*/  VOTEU.ALL UP0, P2 ;  /* 0x00000000003f7886 */ /* 0x000fe20001000000 */
[----:B------:R-:W-:Y:S02]  /*13c0*/  CS2R R36, SRZ ;  /* 0x0000000000247805 */ /* 0x000fe4000001ff00 */
[----:B------:R-:W-:Y:S02]  /*13d0*/  CS2R R38, SRZ ;  /* 0x0000000000267805 */ /* 0x000fe4000001ff00 */
[----:B------:R-:W-:Y:S02]  /*13e0*/  CS2R R40, SRZ ;  /* 0x0000000000287805 */ /* 0x000fe4000001ff00 */
[----:B------:R-:W-:-:S02]  /*13f0*/  CS2R R42, SRZ ;  /* 0x00000000002a7805 */ /* 0x000fc4000001ff00 */
[----:B------:R-:W-:Y:S02]  /*1400*/  CS2R R44, SRZ ;  /* 0x00000000002c7805 */ /* 0x000fe4000001ff00 */
[----:B------:R-:W-:Y:S02]  /*1410*/  CS2R R46, SRZ ;  /* 0x00000000002e7805 */ /* 0x000fe4000001ff00 */
[----:B------:R-:W-:Y:S02]  /*1420*/  CS2R R48, SRZ ;  /* 0x0000000000307805 */ /* 0x000fe4000001ff00 */
[----:B------:R-:W-:Y:S02]  /*1430*/  CS2R R50, SRZ ;  /* 0x0000000000327805 */ /* 0x000fe4000001ff00 */
[----:B------:R-:W-:Y:S02]  /*1440*/  CS2R R52, SRZ ;  /* 0x0000000000347805 */ /* 0x000fe4000001ff00 */
[----:B------:R-:W-:Y:S01]  /*1450*/  CS2R R54, SRZ ;  /* 0x0000000000367805 */ /* 0x000fe2000001ff00 */
[----:B------:R-:W2:Y:S02]  /*1460*/  FENCE.VIEW.ASYNC.S ;  /* 0x00000000000073c6 */ /* 0x000ea40000000000 */
[----:B--2---:R2:W1:Y:S01]  /*1470*/  @!UP0 SYNCS.EXCH.64 URZ, [UR48+0xc000], UR4 ;  /* 0x00c00004303f85b2 */ /* 0x0044620008000100 */
[----:B------:R-:W-:-:S02]  /*1480*/  CS2R R56, SRZ ;  /* 0x0000000000387805 */ /* 0x000fc4000001ff00 */
[----:B------:R-:W-:Y:S02]  /*1490*/  CS2R R58, SRZ ;  /* 0x00000000003a7805 */ /* 0x000fe4000001ff00 */
[----:B------:R-:W-:Y:S02]  /*14a0*/  CS2R R60, SRZ ;  /* 0x00000000003c7805 */ /* 0x000fe4000001ff00 */
        /* <DEDUP_REMOVED lines=12> */
[----:B------:R-:W-:Y:S01]  /*1570*/  CS2R R86, SRZ ;  /* 0x0000000000567805 */ /* 0x000fe2000001ff00 */
[----:B-1----:R-:W-:Y:S06]  /*1580*/  @!P1 BRA `(.L_x_47) ;  /* 0x0000000400a89947 */ /* 0x002fec0003800000 */
[----:B------:R-:W-:Y:S01]  /*1590*/  USHF.R.U32.HI UR18, URZ, 0x4, UR48 ;  /* 0x000000043f127899 */ /* 0x000fe20008011630 */
[----:B------:R-:W-:Y:S01]  /*15a0*/  CS2R R24, SRZ ;  /* 0x0000000000187805 */ /* 0x000fe2000001ff00 */
[----:B--2---:R-:W-:Y:S01]  /*15b0*/  UIADD3 UR5, UR48, 0x8000, URZ ;  /* 0x0000800030057890 */ /* 0x004fe2000fffe03f */
[----:B------:R-:W-:Y:S01]  /*15c0*/  CS2R R26, SRZ ;  /* 0x00000000001a7805 */ /* 0x000fe2000001ff00 */
[----:B------:R-:W-:Y:S01]  /*15d0*/  USGXT.U32 UR18, UR18, 0xe ;  /* 0x0000000e1212789a */ /* 0x000fe20008000000 */
[----:B------:R-:W-:Y:S01]  /*15e0*/  CS2R R28, SRZ ;  /* 0x00000000001c7805 */ /* 0x000fe2000001ff00 */
[----:B------:R-:W-:Y:S01]  /*15f0*/  USHF.R.U32.HI UR5, URZ, 0x4, UR5 ;  /* 0x000000043f057899 */ /* 0x000fe20008011605 */
[----:B------:R-:W-:Y:S01]  /*1600*/  CS2R R30, SRZ ;  /* 0x00000000001e7805 */ /* 0x000fe2000001ff00 */
[----:B------:R-:W-:Y:S01]  /*1610*/  UIADD3 UR14, UP0, UR18, 0x2, URZ ;  /* 0x00000002120e7890 */ /* 0x000fe2000ff1e03f */
[----:B------:R-:W-:Y:S01]  /*1620*/  CS2R R32, SRZ ;  /* 0x0000000000207805 */ /* 0x000fe2000001ff00 */
[----:B------:R-:W-:Y:S01]  /*1630*/  USGXT.U32 UR5, UR5, 0xe ;  /* 0x0000000e0505789a */ /* 0x000fe20008000000 */
[----:B------:R-:W-:Y:S01]  /*1640*/  CS2R R34, SRZ ;  /* 0x0000000000227805 */ /* 0x000fe2000001ff00 */
[----:B------:R-:W-:Y:S01]  /*1650*/  UMOV UR6, URZ ;  /* 0x0000003f00067c82 */ /* 0x000fe20008000000 */
[----:B------:R-:W-:Y:S01]  /*1660*/  UMOV UR4, URZ ;  /* 0x0000003f00047c82 */ /* 0x000fe20008000000 */
[----:B------:R-:W-:Y:S01]  /*1670*/  UIADD3.X UR15, UR6, 0x40000040, URZ, UP0, !UPT ;  /* 0x40000040060f7890 */ /* 0x000fe200087fe43f */
[----:B------:R-:W-:Y:S01]  /*1680*/  CS2R R36, SRZ ;  /* 0x0000000000247805 */ /* 0x000fe2000001ff00 */
[----:B------:R-:W-:Y:S01]  /*1690*/  UIADD3 UR12, UP0, UR5, 0x2, URZ ;  /* 0x00000002050c7890 */ /* 0x000fe2000ff1e03f */
[----:B------:R-:W-:-:S02]  /*16a0*/  CS2R R38, SRZ ;  /* 0x0000000000267805 */ /* 0x000fc4000001ff00 */
[----:B------:R-:W-:Y:S02]  /*16b0*/  CS2R R40, SRZ ;  /* 0x0000000000287805 */ /* 0x000fe4000001ff00 */
[----:B------:R-:W-:Y:S01]  /*16c0*/  CS2R R42, SRZ ;  /* 0x00000000002a7805 */ /* 0x000fe2000001ff00 */
[----:B------:R-:W-:Y:S01]  /*16d0*/  UIADD3.X UR13, UR4, 0x40000040, URZ, UP0, !UPT ;  /* 0x40000040040d7890 */ /* 0x000fe200087fe43f */
        /* <DEDUP_REMOVED lines=22> */
[----:B------:R-:W-:-:S02]  /*1840*/  UIADD3.64 UR26, UR14, 0x2, URZ ;  /* 0x000000020e1a7897 */ /* 0x000fc4000fffe03f */
[----:B------:R-:W-:Y:S02]  /*1850*/  UIADD3.64 UR30, UR14, 0x4, URZ ;  /* 0x000000040e1e7897 */ /* 0x000fe4000fffe03f */
[----:B------:R-:W-:Y:S02]  /*1860*/  UIADD3.64 UR34, UR14, 0x3fe, URZ ;  /* 0x000003fe0e227897 */ /* 0x000fe4000fffe03f */
[----:B------:R-:W-:Y:S02]  /*1870*/  UIADD3.64 UR38, UR14, 0x400, URZ ;  /* 0x000004000e267897 */ /* 0x000fe4000fffe03f */
[----:B------:R-:W-:Y:S02]  /*1880*/  UIADD3.64 UR42, UR14, 0x402, URZ ;  /* 0x000004020e2a7897 */ /* 0x000fe4000fffe03f */
[----:B------:R-:W-:Y:S02]  /*1890*/  UIADD3.64 UR46, UR14, 0x404, URZ ;  /* 0x000004040e2e7897 */ /* 0x000fe4000fffe03f */
[----:B------:R-:W-:-:S02]  /*18a0*/  UIADD3.64 UR24, UR12, 0x2, URZ ;  /* 0x000000020c187897 */ /* 0x000fc4000fffe03f */
[----:B------:R-:W-:Y:S02]  /*18b0*/  UIADD3.64 UR28, UR12, 0x4, URZ ;  /* 0x000000040c1c7897 */ /* 0x000fe4000fffe03f */
[----:B------:R-:W-:Y:S02]  /*18c0*/  UIADD3.64 UR32, UR12, 0x1fe, URZ ;  /* 0x000001fe0c207897 */ /* 0x000fe4000fffe03f */
[----:B------:R-:W-:Y:S02]  /*18d0*/  UIADD3.64 UR36, UR12, 0x200, URZ ;  /* 0x000002000c247897 */ /* 0x000fe4000fffe03f */
[----:B------:R-:W-:Y:S02]  /*18e0*/  UIADD3.64 UR40, UR12, 0x202, URZ ;  /* 0x000002020c287897 */ /* 0x000fe4000fffe03f */
[----:B------:R-:W-:-:S12]  /*18f0*/  UIADD3.64 UR44, UR12, 0x204, URZ ;  /* 0x000002040c2c7897 */ /* 0x000fd8000fffe03f */
.L_x_49:
[----:B------:R-:W-:Y:S01]  /*1900*/  BAR.SYNC.DEFER_BLOCKING 0x0 ;  /* 0x0000000000007b1d */ /* 0x000fe20000010000 */
[----:B------:R-:W-:Y:S01]  /*1910*/  ELECT P0, URZ, PT ;  /* 0x00000000003f782f */ /* 0x000fe20003800000 */
[----:B----4-:R-:W-:Y:S01]  /*1920*/  @!P2 IMAD.MOV.U32 R2, RZ, RZ, 0xc000 ;  /* 0x0000c000ff02a424 */ /* 0x010fe200078e00ff */
[----:B------:R-:W-:Y:S02]  /*1930*/  ULOP3.LUT UR8, UR49, 0x1, URZ, 0xc0, !UPT ;  /* 0x0000000131087892 */ /* 0x000fe4000f8ec03f */
[C---:B------:R-:W-:Y:S02]  /*1940*/  ISETP.LT.U32.AND P0, PT, R6.reuse, 0x40, P0 ;  /* 0x000000400600780c */ /* 0x040fe40000701070 */
[----:B------:R-:W-:Y:S01]  /*1950*/  ELECT P1, URZ, PT ;  /* 0x00000000003f782f */ /* 0x000fe20003820000 */
[----:B------:R-:W-:Y:S02]  /*1960*/  ULEA UR6, UR8, UR48, 0xd ;  /* 0x0000003008067291 */ /* 0x000fe4000f8e683f */
[----:B------:R-:W-:Y:S01]  /*1970*/  ULEA UR22, UR8, UR4, 0x6 ;  /* 0x0000000408167291 */ /* 0x000fe2000f8e303f */
[----:B------:R-:W-:Y:S01]  /*1980*/  ISETP.LT.U32.AND P1, PT, R6, 0x40, P1 ;  /* 0x000000400600780c */ /* 0x000fe20000f21070 */
[----:B------:R-:W-:-:S05]  /*1990*/  ULEA UR8, UR8, UR6, 0xd ;  /* 0x0000000608087291 */ /* 0x000fca000f8e683f */
[----:B------:R-:W-:Y:S01]  /*19a0*/  UMOV UR10, UR22 ;  /* 0x00000016000a7c82 */ /* 0x000fe20008000000 */
[----:B------:R-:W-:Y:S01]  /*19b0*/  VOTEU.ANY UP0, P0 ;  /* 0x00000000003f7886 */ /* 0x000fe20000000100 */
[----:B------:R-:W-:-:S04]  /*19c0*/  VOTEU.ANY UP2, P0 ;  /* 0x00000000003f7886 */ /* 0x000fc80000040100 */
[----:B------:R-:W-:Y:S01]  /*19d0*/  @UP0 UIADD3 UR20, UR6, 0x8000, URZ ;  /* 0x0000800006140890 */ /* 0x000fe2000fffe03f */
[----:B------:R1:W-:Y:S01]  /*19e0*/  @!P2 SYNCS.ARRIVE.TRANS64 RZ, [UR48+0xc000], R2 ;  /* 0x00c00002ffffa9a7 */ /* 0x0003e20008000030 */
[----:B------:R-:W-:Y:S01]  /*19f0*/  @UP0 UIADD3 UR21, UR48, 0xc000, URZ ;  /* 0x0000c00030150890 */ /* 0x000fe2000fffe03f */
[----:B------:R-:W-:Y:S01]  /*1a00*/  @UP0 UMOV UR6, UR50 ;  /* 0x0000003200060c82 */ /* 0x000fe20008000000 */
[----:B------:R-:W-:Y:S01]  /*1a10*/  @UP0 UMOV UR7, UR51 ;  /* 0x0000003300070c82 */ /* 0x000fe20008000000 */
[----:B------:R-:W-:Y:S01]  /*1a20*/  BAR.SYNC.DEFER_BLOCKING 0x0 ;  /* 0x0000000000007b1d */ /* 0x000fe20000010000 */
[----:B-1----:R-:W-:-:S05]  /*1a30*/  SHF.L.U32 R2, R7, 0x1f, RZ ;  /* 0x0000001f07027819 */ /* 0x002fca00000006ff */
[----:B------:R-:W-:Y:S01]  /*1a40*/  VOTEU.ANY UP1, P1 ;  /* 0x00000000003f7886 */ /* 0x000fe20000820100 */
[----:B------:R-:W-:-:S04]  /*1a50*/  VOTEU.ANY UP3, P1 ;  /* 0x00000000003f7886 */ /* 0x000fc80000860100 */
[----:B------:R-:W-:Y:S01]  /*1a60*/  @UP1 UIADD3 UR9, UR48, 0xc000, URZ ;  /* 0x0000c00030091890 */ /* 0x000fe2000fffe03f */
[----:B------:R-:W-:Y:S01]  /*1a70*/  @UP1 UMOV UR16, UR52 ;  /* 0x0000003400101c82 */ /* 0x000fe20008000000 */
[----:B------:R-:W-:Y:S01]  /*1a80*/  @UP1 UMOV UR17, UR53 ;  /* 0x0000003500111c82 */ /* 0x000fe20008000000 */
[----:B------:R1:W-:Y:S01]  /*1a90*/  @UP2 UTMALDG.2D [UR20], [UR6] ;  /* 0x00000014060025b4 */ /* 0x0003e20008008000 */
[----:B------:R2:W-:Y:S06]  /*1aa0*/  MEMBAR.ALL.CTA ;  /* 0x0000000000007992 */ /* 0x0005ec0000008000 */
[----:B--2---:R-:W2:Y:S02]  /*1ab0*/  FENCE.VIEW.ASYNC.S ;  /* 0x00000000000073c6 */ /* 0x004ea40000000000 */
[----:B--2---:R-:W-:Y:S06]  /*1ac0*/  BAR.SYNC.DEFER_BLOCKING 0x0 ;  /* 0x0000000000007b1d */ /* 0x004fec0000010000 */
[----:B------:R1:W-:Y:S02]  /*1ad0*/  @UP3 UTMALDG.2D [UR8], [UR16] ;  /* 0x00000008100035b4 */ /* 0x0003e40008008000 */
[----:B------:R-:W-:Y:S06]  /*1ae0*/  BAR.SYNC.DEFER_BLOCKING 0x0 ;  /* 0x0000000000007b1d */ /* 0x000fec0000010000 */
[----:B------:R-:W2:Y:S02]  /*1af0*/  SYNCS.PHASECHK.TRANS64.TRYWAIT P0, [UR48+0xc000], R2 ;  /* 0x00c00002ff0075a7 */ /* 0x000ea40008000170 */
[----:B-12---:R-:W-:Y:S05]  /*1b00*/  @!P0 BRA `(.L_x_48) ;  /* 0x0000000400748947 */ /* 0x006fea0003800000 */
.L_x_50:
[----:B------:R-:W-:Y:S02]  /*1b10*/  WARPGROUP.DEPBAR.LE gsb0, 0x0 ;  /* 0x00008000000079c5 */ /* 0x000fe40000010000 */
[----:B------:R-:W-:Y:S01]  /*1b20*/  WARPGROUP.ARRIVE ;  /* 0x00000000000079c5 */ /* 0x000fe20000000000 */
[----:B------:R-:W-:Y:S01]  /*1b30*/  UMOV UR16, UR5 ;  /* 0x0000000500107c82 */ /* 0x000fe20008000000 */
[----:B------:R-:W-:Y:S01]  /*1b40*/  UMOV UR17, 0x40000040 ;  /* 0x4000004000117882 */ /* 0x000fe20000000000 */
[----:B------:R-:W-:Y:S01]  /*1b50*/  UMOV UR19, 0x40000040 ;  /* 0x4000004000137882 */ /* 0x000fe20000000000 */
[----:B------:R-:W1:Y:S01]  /*1b60*/  LDC R2, c[0x0][0x230] ;  /* 0x00008c00ff027b82 */ /* 0x000e620000000800 */
[----:B------:R-:W-:Y:S01]  /*1b70*/  UIADD3 UR4, UR4, 0x80, URZ ;  /* 0x0000008004047890 */ /* 0x000fe2000fffe03f */
[----:B------:R-:W-:Y:S01]  /*1b80*/  HGMMA.64x128x16.F32.BF16 R24, gdesc[UR16], R24 ;  /* 0x01e00000101879f0 */ /* 0x000fe20008701818 */
[----:B------:R-:W-:-:S04]  /*1b90*/  LOP3.LUT R7, R7, 0x1, RZ, 0x3c, !PT ;  /* 0x0000000107077812 */ /* 0x000fc800078e3cff */
[----:B-1----:R-:W-:-:S07]  /*1ba0*/  ISETP.LE.AND P0, PT, R2, UR4, PT ;  /* 0x0000000402007c0c */ /* 0x002fce000bf03270 */
[----:B------:R-:W-:-:S12]  /*1bb0*/  HGMMA.64x128x16.F32.BF16 R24, gdesc[UR12], R24 ;  /* 0x01e000000c1879f0 */ /* 0x000fd80008701818 */
[----:B------:R-:W-:-:S12]  /*1bc0*/  HGMMA.64x128x16.F32.BF16 R24, gdesc[UR24], R24 ;  /* 0x01e00000181879f0 */ /* 0x000fd80008701818 */
[----:B------:R-:W-:-:S12]  /*1bd0*/  HGMMA.64x128x16.F32.BF16 R24, gdesc[UR28], R24 ;  /* 0x01e000001c1879f0 */ /* 0x000fd80008701818 */
[----:B------:R-:W-:-:S12]  /*1be0*/  HGMMA.64x128x16.F32.BF16 R24, gdesc[UR32], R24 ;  /* 0x01e00000201879f0 */ /* 0x000fd80008701818 */
[----:B------:R-:W-:-:S12]  /*1bf0*/  HGMMA.64x128x16.F32.BF16 R24, gdesc[UR36], R24 ;  /* 0x01e00000241879f0 */ /* 0x000fd80008701818 */
[----:B------:R-:W-:-:S12]  /*1c00*/  HGMMA.64x128x16.F32.BF16 R24, gdesc[UR40], R24 ;  /* 0x01e00000281879f0 */ /* 0x000fd80008701818 */
[----:B------:R-:W-:Y:S01]  /*1c10*/  HGMMA.64x128x16.F32.BF16 R24, gdesc[UR44], R24, gsb0 ;  /* 0x01e000002c1879f0 */ /* 0x000fe20008001818 */
[----:B------:R-:W-:Y:S05]  /*1c20*/  @!P0 BRA `(.L_x_49) ;  /* 0xfffffffc00348947 */ /* 0x000fea000383ffff */
.L_x_47:
[C---:B----4-:R-:W-:Y:S01]  /*1c30*/  IMAD.SHL.U32 R2, R0.reuse, 0x80, RZ ;  /* 0x0000008000027824 */ /* 0x050fe200078e00ff */
[----:B------:R-:W-:Y:S02]  /*1c40*/  WARPGROUP.DEPBAR.LE gsb0, 0x0 ;  /* 0x00008000000079c5 */ /* 0x000fe40000010000 */
[----:B------:R-:W-:Y:S01]  /*1c50*/  IMAD.SHL.U32 R3, R0, 0x10, RZ ;  /* 0x0000001000037824 */ /* 0x000fe200078e00ff */
[----:B------:R-:W-:Y:S01]  /*1c60*/  BAR.SYNC.DEFER_BLOCKING 0x0 ;  /* 0x0000000000007b1d */ /* 0x000fe20000010000 */
[----:B------:R-:W-:Y:S02]  /*1c70*/  LOP3.LUT R2, R2, 0x780, RZ, 0xc0, !PT ;  /* 0x0000078002027812 */ /* 0x000fe400078ec0ff */
[----:B------:R-:W-:Y:S02]  /*1c80*/  ELECT P0, URZ, PT ;  /* 0x00000000003f782f */ /* 0x000fe40003800000 */
[----:B------:R-:W-:Y:S01]  /*1c90*/  F2FP.BF16.F32.PACK_AB R24, R25, R24 ;  /* 0x000000181918723e */ /* 0x000fe200000010ff */
[----:B------:R-:W-:Y:S01]  /*1ca0*/  ULOP3.LUT UR49, UR49, 0x1, URZ, 0xc0, !UPT ;  /* 0x0000000131317892 */ /* 0x000fe2000f8ec03f */
[----:B------:R-:W-:Y:S01]  /*1cb0*/  LOP3.LUT R3, R2, 0x70, R3, 0xf8, !PT ;  /* 0x0000007002037812 */ /* 0x000fe200078ef803 */
[----:B------:R-:W-:Y:S01]  /*1cc0*/  UMOV UR10, UR23 ;  /* 0x00000017000a7c82 */ /* 0x000fe20008000000 */
[----:B------:R-:W-:Y:S01]  /*1cd0*/  F2FP.BF16.F32.PACK_AB R25, R27, R26 ;  /* 0x0000001a1b19723e */ /* 0x000fe200000010ff */
[----:B------:R-:W-:Y:S01]  /*1ce0*/  ULEA UR9, UR49, UR11, 0x6 ;  /* 0x0000000b31097291 */ /* 0x000fe2000f8e303f */
[----:B------:R-:W-:Y:S01]  /*1cf0*/  LOP3.LUT R3, R3, 0x10, R0, 0x78, !PT ;  /* 0x0000001003037812 */ /* 0x000fe200078e7800 */
[----:B------:R-:W-:Y:S01]  /*1d00*/  IMAD.SHL.U32 R0, R0, 0x40, RZ ;  /* 0x0000004000007824 */ /* 0x000fe200078e00ff */
[----:B------:R-:W-:Y:S01]  /*1d10*/  F2FP.BF16.F32.PACK_AB R56, R57, R56 ;  /* 0x000000383938723e */ /* 0x000fe200000010ff */
[----:B------:R-:W-:Y:S01]  /*1d20*/  ULEA UR8, UR49, UR48, 0xd ;  /* 0x0000003031087291 */ /* 0x000fe2000f8e683f */
[----:B------:R-:W-:-:S02]  /*1d30*/  F2FP.BF16.F32.PACK_AB R26, R29, R28 ;  /* 0x0000001c1d1a723e */ /* 0x000fc400000010ff */
[----:B------:R-:W-:Y:S02]  /*1d40*/  LOP3.LUT R0, R3, 0x1800, R0, 0xf8, !PT ;  /* 0x0000180003007812 */ /* 0x000fe400078ef800 */
[----:B------:R-:W-:Y:S02]  /*1d50*/  F2FP.BF16.F32.PACK_AB R27, R31, R30 ;  /* 0x0000001e1f1b723e */ /* 0x000fe400000010ff */
[C---:B------:R-:W-:Y:S01]  /*1d60*/  LOP3.LUT R3, R0.reuse, 0x20, RZ, 0x3c, !PT ;  /* 0x0000002000037812 */ /* 0x040fe200078e3cff */
[C---:B------:R-:W-:Y:S01]  /*1d70*/  VIADD R2, R0.reuse, UR48 ;  /* 0x0000003000027c36 */ /* 0x040fe20008000000 */
[----:B------:R-:W-:Y:S02]  /*1d80*/  LOP3.LUT R4, R0, 0x40, RZ, 0x3c, !PT ;  /* 0x0000004000047812 */ /* 0x000fe400078e3cff */
[----:B------:R-:W-:Y:S01]  /*1d90*/  F2FP.BF16.F32.PACK_AB R32, R33, R32 ;  /* 0x000000202120723e */ /* 0x000fe200000010ff */
[----:B------:R-:W-:Y:S01]  /*1da0*/  VIADD R3, R3, UR48 ;  /* 0x0000003003037c36 */ /* 0x000fe20008000000 */
[----:B------:R-:W-:Y:S01]  /*1db0*/  F2FP.BF16.F32.PACK_AB R57, R59, R58 ;  /* 0x0000003a3b39723e */ /* 0x000fe200000010ff */
[----:B------:R-:W1:Y:S01]  /*1dc0*/  @!P2 SYNCS.CCTL.IV [UR48+0xc000] ;  /* 0x00c00000ff00a9b1 */ /* 0x000e620008000030 */
[----:B------:R-:W-:Y:S01]  /*1dd0*/  F2FP.BF16.F32.PACK_AB R33, R35, R34 ;  /* 0x000000222321723e */ /* 0x000fe200000010ff */
[----:B------:R-:W-:Y:S01]  /*1de0*/  VIADD R4, R4, UR48 ;  /* 0x0000003004047c36 */ /* 0x000fe20008000000 */
[----:B------:R-:W-:Y:S01]  /*1df0*/  F2FP.BF16.F32.PACK_AB R58, R61, R60 ;  /* 0x0000003c3d3a723e */ /* 0x000fe200000010ff */
[----:B-1----:R-:W-:Y:S01]  /*1e00*/  STSM.16.M88.4 [R2], R24 ;  /* 0x0000001802007844 */ /* 0x002fe20000000200 */
[----:B------:R-:W-:-:S02]  /*1e10*/  F2FP.BF16.F32.PACK_AB R59, R63, R62 ;  /* 0x0000003e3f3b723e */ /* 0x000fc400000010ff */
[----:B------:R-:W-:Y:S02]  /*1e20*/  F2FP.BF16.F32.PACK_AB R64, R65, R64 ;  /* 0x000000404140723e */ /* 0x000fe400000010ff */
[----:B------:R-:W-:Y:S01]  /*1e30*/  LOP3.LUT R0, R0, 0x60, RZ, 0x3c, !PT ;  /* 0x0000006000007812 */ /* 0x000fe200078e3cff */
[----:B------:R-:W-:Y:S01]  /*1e40*/  STSM.16.M88.4 [R2+0x2000], R56 ;  /* 0x0020003802007844 */ /* 0x000fe20000000200 */
[----:B------:R-:W-:Y:S02]  /*1e50*/  F2FP.BF16.F32.PACK_AB R34, R37, R36 ;  /* 0x000000242522723e */ /* 0x000fe400000010ff */
[----:B------:R-:W-:Y:S01]  /*1e60*/  F2FP.BF16.F32.PACK_AB R35, R39, R38 ;  /* 0x000000262723723e */ /* 0x000fe200000010ff */
[----:B------:R-:W-:Y:S01]  /*1e70*/  VIADD R0, R0, UR48 ;  /* 0x0000003000007c36 */ /* 0x000fe20008000000 */
[----:B------:R-:W-:Y:S02]  /*1e80*/  F2FP.BF16.F32.PACK_AB R40, R41, R40 ;  /* 0x000000282928723e */ /* 0x000fe400000010ff */
[----:B------:R-:W-:Y:S01]  /*1e90*/  F2FP.BF16.F32.PACK_AB R65, R67, R66 ;  /* 0x000000424341723e */ /* 0x000fe200000010ff */
[----:B------:R-:W-:Y:S01]  /*1ea0*/  STSM.16.M88.4 [R3], R32 ;  /* 0x0000002003007844 */ /* 0x000fe20000000200 */
[----:B------:R-:W-:-:S02]  /*1eb0*/  F2FP.BF16.F32.PACK_AB R41, R43, R42 ;  /* 0x0000002a2b29723e */ /* 0x000fc400000010ff */
[----:B------:R-:W-:Y:S02]  /*1ec0*/  F2FP.BF16.F32.PACK_AB R66, R69, R68 ;  /* 0x000000444542723e */ /* 0x000fe400000010ff */
[----:B------:R-:W-:Y:S02]  /*1ed0*/  F2FP.BF16.F32.PACK_AB R67, R71, R70 ;  /* 0x000000464743723e */ /* 0x000fe400000010ff */
[----:B------:R-:W-:Y:S02]  /*1ee0*/  F2FP.BF16.F32.PACK_AB R72, R73, R72 ;  /* 0x000000484948723e */ /* 0x000fe400000010ff */
[----:B------:R-:W-:Y:S01]  /*1ef0*/  F2FP.BF16.F32.PACK_AB R42, R45, R44 ;  /* 0x0000002c2d2a723e */ /* 0x000fe200000010ff */
[----:B------:R-:W-:Y:S01]  /*1f00*/  STSM.16.M88.4 [R3+0x2000], R64 ;  /* 0x0020004003007844 */ /* 0x000fe20000000200 */
[----:B------:R-:W-:Y:S02]  /*1f10*/  F2FP.BF16.F32.PACK_AB R43, R47, R46 ;  /* 0x0000002e2f2b723e */ /* 0x000fe400000010ff */
[----:B------:R-:W-:-:S02]  /*1f20*/  F2FP.BF16.F32.PACK_AB R48, R49, R48 ;  /* 0x000000303130723e */ /* 0x000fc400000010ff */
[----:B------:R-:W-:Y:S01]  /*1f30*/  F2FP.BF16.F32.PACK_AB R73, R75, R74 ;  /* 0x0000004a4b49723e */ /* 0x000fe200000010ff */
[----:B------:R-:W-:Y:S01]  /*1f40*/  STSM.16.M88.4 [R4], R40 ;  /* 0x0000002804007844 */ /* 0x000fe20000000200 */
[----:B------:R-:W-:Y:S02]  /*1f50*/  F2FP.BF16.F32.PACK_AB R49, R51, R50 ;  /* 0x000000323331723e */ /* 0x000fe400000010ff */
[----:B------:R-:W-:Y:S02]  /*1f60*/  F2FP.BF16.F32.PACK_AB R74, R77, R76 ;  /* 0x0000004c4d4a723e */ /* 0x000fe400000010ff */
[----:B------:R-:W-:Y:S02]  /*1f70*/  F2FP.BF16.F32.PACK_AB R75, R79, R78 ;  /* 0x0000004e4f4b723e */ /* 0x000fe400000010ff */
[----:B------:R-:W-:Y:S02]  /*1f80*/  F2FP.BF16.F32.PACK_AB R80, R81, R80 ;  /* 0x000000505150723e */ /* 0x000fe400000010ff */
[----:B------:R-:W-:Y:S01]  /*1f90*/  F2FP.BF16.F32.PACK_AB R50, R53, R52 ;  /* 0x000000343532723e */ /* 0x000fe200000010ff */
[----:B------:R-:W-:Y:S01]  /*1fa0*/  STSM.16.M88.4 [R4+0x2000], R72 ;  /* 0x0020004804007844 */ /* 0x000fe20000000200 */
[----:B------:R-:W-:-:S02]  /*1fb0*/  F2FP.BF16.F32.PACK_AB R51, R55, R54 ;  /* 0x000000363733723e */ /* 0x000fc400000010ff */
[----:B------:R-:W-:Y:S02]  /*1fc0*/  F2FP.BF16.F32.PACK_AB R81, R83, R82 ;  /* 0x000000525351723e */ /* 0x000fe400000010ff */
[----:B------:R-:W-:Y:S01]  /*1fd0*/  F2FP.BF16.F32.PACK_AB R82, R85, R84 ;  /* 0x000000545552723e */ /* 0x000fe200000010ff */
[----:B------:R-:W-:Y:S01]  /*1fe0*/  STSM.16.M88.4 [R0], R48 ;  /* 0x0000003000007844 */ /* 0x000fe20000000200 */
[----:B------:R-:W-:Y:S02]  /*1ff0*/  F2FP.BF16.F32.PACK_AB R83, R87, R86 ;  /* 0x000000565753723e */ /* 0x000fe400000010ff */
[----:B------:R-:W-:-:S03]  /*2000*/  ISETP.LT.U32.AND P0, PT, R6, 0x40, P0 ;  /* 0x000000400600780c */ /* 0x000fc60000701070 */
[----:B------:R-:W-:Y:S01]  /*2010*/  STSM.16.M88.4 [R0+0x2000], R80 ;  /* 0x0020005000007844 */ /* 0x000fe20000000200 */
[----:B------:R1:W-:Y:S06]  /*2020*/  MEMBAR.ALL.CTA ;  /* 0x0000000000007992 */ /* 0x0003ec0000008000 */
[----:B-1----:R-:W1:Y:S03]  /*2030*/  FENCE.VIEW.ASYNC.S ;  /* 0x00000000000073c6 */ /* 0x002e660000000000 */
[----:B-1----:R-:W-:Y:S01]  /*2040*/  VOTEU.ANY UP0, P0 ;  /* 0x00000000003f7886 */ /* 0x002fe20000000100 */
[----:B------:R-:W-:-:S04]  /*2050*/  VOTEU.ANY UP1, P0 ;  /* 0x00000000003f7886 */ /* 0x000fc80000020100 */
[----:B--2---:R-:W-:Y:S01]  /*2060*/  @UP0 UMOV UR4, UR54 ;  /* 0x0000003600040c82 */ /* 0x004fe20008000000 */
[----:B------:R-:W-:Y:S01]  /*2070*/  @UP0 UMOV UR5, UR55 ;  /* 0x0000003700050c82 */ /* 0x000fe20008000000 */
[----:B------:R-:W-:Y:S06]  /*2080*/  BAR.SYNC.DEFER_BLOCKING 0x0 ;  /* 0x0000000000007b1d */ /* 0x000fec0000010000 */
[----:B------:R1:W-:Y:S01]  /*2090*/  @UP1 UTMASTG.2D [UR8], [UR4] ;  /* 0x00000008040013b5 */ /* 0x0003e20008008000 */
[----:B------:R0:W-:Y:S01]  /*20a0*/  UTMACMDFLUSH ;  /* 0x00000000000079b7 */ /* 0x0001e20000000000 */
[----:B------:R-:W-:-:S04]  /*20b0*/  DEPBAR.LE SB0, 0x0 ;  /* 0x000080000000791a */ /* 0x000fc80000000000 */
[----:B------:R-:W-:Y:S06]  /*20c0*/  BAR.SYNC.DEFER_BLOCKING 0x0 ;  /* 0x0000000000007b1d */ /* 0x000fec0000010000 */
[----:B-1----:R-:W-:Y:S05]  /*20d0*/  EXIT ;  /* 0x000000000000794d */ /* 0x002fea0003800000 */
.L_x_48:
[----:B------:R-:W1:Y:S02]  /*20e0*/  SYNCS.PHASECHK.TRANS64.TRYWAIT P0, [UR48+0xc000], R2 ;  /* 0x00c00002ff0075a7 */ /* 0x000e640008000170 */
[----:B-1----:R-:W-:Y:S05]  /*20f0*/  @!P0 BRA `(.L_x_48) ;  /* 0xfffffffc00f88947 */ /* 0x002fea000383ffff */
[----:B------:R-:W-:Y:S05]  /*2100*/  BRA `(.L_x_50) ;  /* 0xfffffff800807947 */ /* 0x000fea000383ffff */
.L_x_51:
[----:B------:R-:W-:-:S00]  /*2110*/  BRA `(.L_x_51) ;  /* 0xfffffffc00fc7947 */ /* 0x000fc0000383ffff */
[----:B------:R-:W-:-:S00]  /*2120*/  NOP ;  /* 0x0000000000007918 */ /* 0x000fc00000000000 */
        /* <DEDUP_REMOVED lines=13> */
.L_x_52:


//--------------------- .nv.shared.gluon_wgmma    --------------------------
	.section	.nv.shared.gluon_wgmma,"aw",@nobits
	.sectionflags	@""
	.align	16
	.zero		1024


//--------------------- .nv.shared.reserved.0     --------------------------
	.section	.nv.shared.reserved.0,"aw",@nobits
	.weak		__nv_reservedSMEM_offset_0_alias
	.size		__nv_reservedSMEM_offset_0_alias, 0, 0
	.other		__nv_reservedSMEM_offset_0_alias,@"STO_CUDA_RESERVED_SHARED STV_DEFAULT"
__nv_reservedSMEM_offset_0_alias:
	.zero		0


//--------------------- .nv.constant0.gluon_wgmma --------------------------
	.section	.nv.constant0.gluon_wgmma,"a",@progbits
	.sectionflags	@""
	.align	4
.nv.constant0.gluon_wgmma:
	.zero		608


//--------------------- SYMBOLS --------------------------

	.type		.nv.reservedSmem.offset0,@object
	.size		.nv.reservedSmem.offset0,0x4
